//
// Generated by NVIDIA NVVM Compiler
//
// Compiler Build ID: CL-36424714
// Cuda compilation tools, release 13.0, V13.0.88
// Based on NVVM 20.0.0
//

.version 9.0
.target sm_100
.address_size 64

	// .globl	_Z18compute_dft_on_gpuP6float2S0_S0_ii
.global .align 4 .b8 __cudart_i2opi_f[24] = {65, 144, 67, 60, 153, 149, 98, 219, 192, 221, 52, 245, 209, 87, 39, 252, 41, 21, 68, 78, 110, 131, 249, 162};

.visible .entry _Z18compute_dft_on_gpuP6float2S0_S0_ii(
	.param .u64 .ptr .align 1 _Z18compute_dft_on_gpuP6float2S0_S0_ii_param_0,
	.param .u64 .ptr .align 1 _Z18compute_dft_on_gpuP6float2S0_S0_ii_param_1,
	.param .u64 .ptr .align 1 _Z18compute_dft_on_gpuP6float2S0_S0_ii_param_2,
	.param .u32 _Z18compute_dft_on_gpuP6float2S0_S0_ii_param_3,
	.param .u32 _Z18compute_dft_on_gpuP6float2S0_S0_ii_param_4
)
{
	.reg .pred 	%p<10>;
	.reg .b32 	%r<50>;
	.reg .b32 	%f<107>;
	.reg .b64 	%rd<31>;

	ld.param.u64 	%rd7, [_Z18compute_dft_on_gpuP6float2S0_S0_ii_param_0];
	ld.param.u64 	%rd8, [_Z18compute_dft_on_gpuP6float2S0_S0_ii_param_1];
	ld.param.u64 	%rd9, [_Z18compute_dft_on_gpuP6float2S0_S0_ii_param_2];
	ld.param.u32 	%r25, [_Z18compute_dft_on_gpuP6float2S0_S0_ii_param_3];
	ld.param.u32 	%r26, [_Z18compute_dft_on_gpuP6float2S0_S0_ii_param_4];
	cvta.to.global.u64 	%rd1, %rd7;
	cvta.to.global.u64 	%rd2, %rd8;
	cvta.to.global.u64 	%rd10, %rd9;
	mov.u32 	%r1, %tid.x;
	mov.u32 	%r27, %ctaid.x;
	mov.u32 	%r28, %ntid.x;
	mul.lo.s32 	%r2, %r27, %r28;
	add.s32 	%r29, %r2, %r1;
	mov.u32 	%r30, %tid.y;
	mov.u32 	%r31, %ctaid.y;
	mov.u32 	%r32, %ntid.y;
	mad.lo.s32 	%r33, %r31, %r32, %r30;
	mul.lo.s32 	%r3, %r26, %r33;
	add.s32 	%r4, %r3, %r29;
	mul.wide.u32 	%rd11, %r4, 8;
	add.s64 	%rd3, %rd10, %rd11;
	mov.f32 	%f11, 0f00000000;
	st.global.v2.f32 	[%rd3], {%f11, %f11};
	max.u32 	%r34, %r29, %r33;
	setp.ge.u32 	%p1, %r34, %r25;
	setp.lt.s32 	%p2, %r25, 1;
	or.pred  	%p3, %p1, %p2;
	@%p3 bra 	$L__BB0_9;
	and.b32  	%r5, %r25, 3;
	setp.lt.u32 	%p4, %r25, 4;
	mov.b32 	%r49, 0;
	mov.f32 	%f103, 0f00000000;
	mov.f32 	%f104, %f103;
	@%p4 bra 	$L__BB0_4;
	and.b32  	%r49, %r25, 2147483644;
	neg.s32 	%r47, %r49;
	shl.b32 	%r8, %r25, 2;
	mad.lo.s32 	%r45, %r25, 3, %r4;
	shl.b32 	%r36, %r25, 1;
	add.s32 	%r44, %r4, %r36;
	add.s32 	%r37, %r1, %r25;
	add.s32 	%r38, %r37, %r2;
	add.s32 	%r43, %r38, %r3;
	add.s64 	%rd30, %rd1, 16;
	mov.f32 	%f103, 0f00000000;
	mov.u32 	%r46, %r4;
$L__BB0_3:
	.pragma "nounroll";
	mul.wide.u32 	%rd12, %r46, 8;
	add.s64 	%rd13, %rd2, %rd12;
	ld.global.v2.f32 	{%f14, %f15}, [%rd13];
	ld.global.v2.f32 	{%f16, %f17}, [%rd30+-16];
	mul.f32 	%f18, %f14, %f16;
	mul.f32 	%f19, %f15, %f17;
	sub.f32 	%f20, %f18, %f19;
	add.f32 	%f21, %f104, %f20;
	st.global.f32 	[%rd3], %f21;
	ld.global.f32 	%f22, [%rd13];
	ld.global.f32 	%f23, [%rd30+-16];
	mul.f32 	%f24, %f15, %f23;
	fma.rn.f32 	%f25, %f22, %f17, %f24;
	add.f32 	%f26, %f103, %f25;
	st.global.f32 	[%rd3+4], %f26;
	mul.wide.u32 	%rd14, %r43, 8;
	add.s64 	%rd15, %rd2, %rd14;
	ld.global.v2.f32 	{%f27, %f28}, [%rd15];
	ld.global.f32 	%f29, [%rd30+-8];
	mul.f32 	%f30, %f27, %f29;
	ld.global.f32 	%f31, [%rd30+-4];
	mul.f32 	%f32, %f28, %f31;
	sub.f32 	%f33, %f30, %f32;
	add.f32 	%f34, %f21, %f33;
	st.global.f32 	[%rd3], %f34;
	ld.global.f32 	%f35, [%rd15];
	ld.global.f32 	%f36, [%rd30+-8];
	mul.f32 	%f37, %f28, %f36;
	fma.rn.f32 	%f38, %f35, %f31, %f37;
	add.f32 	%f39, %f26, %f38;
	st.global.f32 	[%rd3+4], %f39;
	mul.wide.u32 	%rd16, %r44, 8;
	add.s64 	%rd17, %rd2, %rd16;
	ld.global.v2.f32 	{%f40, %f41}, [%rd17];
	ld.global.f32 	%f42, [%rd30];
	mul.f32 	%f43, %f40, %f42;
	ld.global.f32 	%f44, [%rd30+4];
	mul.f32 	%f45, %f41, %f44;
	sub.f32 	%f46, %f43, %f45;
	add.f32 	%f47, %f34, %f46;
	st.global.f32 	[%rd3], %f47;
	ld.global.f32 	%f48, [%rd17];
	ld.global.f32 	%f49, [%rd30];
	mul.f32 	%f50, %f41, %f49;
	fma.rn.f32 	%f51, %f48, %f44, %f50;
	add.f32 	%f52, %f39, %f51;
	st.global.f32 	[%rd3+4], %f52;
	mul.wide.u32 	%rd18, %r45, 8;
	add.s64 	%rd19, %rd2, %rd18;
	ld.global.v2.f32 	{%f53, %f54}, [%rd19];
	ld.global.f32 	%f55, [%rd30+8];
	mul.f32 	%f56, %f53, %f55;
	ld.global.f32 	%f57, [%rd30+12];
	mul.f32 	%f58, %f54, %f57;
	sub.f32 	%f59, %f56, %f58;
	add.f32 	%f104, %f47, %f59;
	st.global.f32 	[%rd3], %f104;
	ld.global.f32 	%f60, [%rd19];
	ld.global.f32 	%f61, [%rd30+8];
	mul.f32 	%f62, %f54, %f61;
	fma.rn.f32 	%f63, %f60, %f57, %f62;
	add.f32 	%f103, %f52, %f63;
	st.global.f32 	[%rd3+4], %f103;
	add.s32 	%r47, %r47, 4;
	add.s32 	%r46, %r46, %r8;
	add.s32 	%r45, %r45, %r8;
	add.s32 	%r44, %r44, %r8;
	add.s32 	%r43, %r43, %r8;
	add.s64 	%rd30, %rd30, 32;
	setp.ne.s32 	%p5, %r47, 0;
	@%p5 bra 	$L__BB0_3;
$L__BB0_4:
	setp.eq.s32 	%p6, %r5, 0;
	@%p6 bra 	$L__BB0_9;
	setp.eq.s32 	%p7, %r5, 1;
	@%p7 bra 	$L__BB0_7;
	mad.lo.s32 	%r39, %r49, %r25, %r4;
	mul.wide.u32 	%rd20, %r39, 8;
	add.s64 	%rd21, %rd2, %rd20;
	ld.global.v2.f32 	{%f64, %f65}, [%rd21];
	mul.wide.u32 	%rd22, %r49, 8;
	add.s64 	%rd23, %rd1, %rd22;
	ld.global.v2.f32 	{%f66, %f67}, [%rd23];
	mul.f32 	%f68, %f64, %f66;
	mul.f32 	%f69, %f65, %f67;
	sub.f32 	%f70, %f68, %f69;
	add.f32 	%f71, %f104, %f70;
	st.global.f32 	[%rd3], %f71;
	ld.global.f32 	%f72, [%rd21];
	ld.global.f32 	%f73, [%rd23];
	mul.f32 	%f74, %f65, %f73;
	fma.rn.f32 	%f75, %f72, %f67, %f74;
	add.f32 	%f76, %f103, %f75;
	st.global.f32 	[%rd3+4], %f76;
	add.s32 	%r40, %r39, %r25;
	mul.wide.u32 	%rd24, %r40, 8;
	add.s64 	%rd25, %rd2, %rd24;
	ld.global.v2.f32 	{%f77, %f78}, [%rd25];
	ld.global.f32 	%f79, [%rd23+8];
	mul.f32 	%f80, %f77, %f79;
	ld.global.f32 	%f81, [%rd23+12];
	mul.f32 	%f82, %f78, %f81;
	sub.f32 	%f83, %f80, %f82;
	add.f32 	%f104, %f71, %f83;
	st.global.f32 	[%rd3], %f104;
	ld.global.f32 	%f84, [%rd25];
	ld.global.f32 	%f85, [%rd23+8];
	mul.f32 	%f86, %f78, %f85;
	fma.rn.f32 	%f87, %f84, %f81, %f86;
	add.f32 	%f103, %f76, %f87;
	st.global.f32 	[%rd3+4], %f103;
	add.s32 	%r49, %r49, 2;
$L__BB0_7:
	and.b32  	%r41, %r25, 1;
	setp.eq.b32 	%p8, %r41, 1;
	not.pred 	%p9, %p8;
	@%p9 bra 	$L__BB0_9;
	mad.lo.s32 	%r42, %r49, %r25, %r4;
	mul.wide.u32 	%rd26, %r42, 8;
	add.s64 	%rd27, %rd2, %rd26;
	ld.global.v2.f32 	{%f88, %f89}, [%rd27];
	mul.wide.u32 	%rd28, %r49, 8;
	add.s64 	%rd29, %rd1, %rd28;
	ld.global.v2.f32 	{%f90, %f91}, [%rd29];
	mul.f32 	%f92, %f88, %f90;
	mul.f32 	%f93, %f89, %f91;
	sub.f32 	%f94, %f92, %f93;
	add.f32 	%f95, %f104, %f94;
	st.global.f32 	[%rd3], %f95;
	ld.global.f32 	%f96, [%rd27];
	ld.global.f32 	%f97, [%rd29];
	mul.f32 	%f98, %f89, %f97;
	fma.rn.f32 	%f99, %f96, %f91, %f98;
	add.f32 	%f100, %f103, %f99;
	st.global.f32 	[%rd3+4], %f100;
$L__BB0_9:
	ret;

}
	// .globl	_Z7fft_gpuP6float2S0_iiii
.visible .entry _Z7fft_gpuP6float2S0_iiii(
	.param .u64 .ptr .align 1 _Z7fft_gpuP6float2S0_iiii_param_0,
	.param .u64 .ptr .align 1 _Z7fft_gpuP6float2S0_iiii_param_1,
	.param .u32 _Z7fft_gpuP6float2S0_iiii_param_2,
	.param .u32 _Z7fft_gpuP6float2S0_iiii_param_3,
	.param .u32 _Z7fft_gpuP6float2S0_iiii_param_4,
	.param .u32 _Z7fft_gpuP6float2S0_iiii_param_5
)
{
	.local .align 4 .b8 	__local_depot1[28];
	.reg .b64 	%SP;
	.reg .b64 	%SPL;
	.reg .pred 	%p<17>;
	.reg .b32 	%r<97>;
	.reg .b32 	%f<61>;
	.reg .b64 	%rd<49>;
	.reg .b64 	%fd<9>;

	mov.u64 	%SPL, __local_depot1;
	ld.param.u64 	%rd16, [_Z7fft_gpuP6float2S0_iiii_param_0];
	ld.param.u64 	%rd17, [_Z7fft_gpuP6float2S0_iiii_param_1];
	ld.param.u32 	%r31, [_Z7fft_gpuP6float2S0_iiii_param_3];
	ld.param.u32 	%r32, [_Z7fft_gpuP6float2S0_iiii_param_4];
	add.u64 	%rd1, %SPL, 0;
	mov.u32 	%r33, %tid.x;
	mov.u32 	%r34, %ctaid.x;
	mov.u32 	%r35, %ntid.x;
	mad.lo.s32 	%r36, %r34, %r35, %r33;
	mov.u32 	%r37, %tid.y;
	mov.u32 	%r38, %ctaid.y;
	mov.u32 	%r39, %ntid.y;
	mad.lo.s32 	%r40, %r38, %r39, %r37;
	mad.lo.s32 	%r1, %r32, %r40, %r36;
	shr.u32 	%r41, %r31, 31;
	add.s32 	%r42, %r31, %r41;
	shr.s32 	%r2, %r42, 1;
	rem.u32 	%r3, %r1, %r2;
	cvt.rn.f64.u32 	%fd1, %r3;
	mul.f64 	%fd2, %fd1, 0dC01921FB54442D18;
	cvt.rn.f64.s32 	%fd3, %r31;
	div.rn.f64 	%fd4, %fd2, %fd3;
	cvt.rn.f32.f64 	%f1, %fd4;
	mul.f32 	%f11, %f1, 0f3F22F983;
	cvt.rni.s32.f32 	%r96, %f11;
	cvt.rn.f32.s32 	%f12, %r96;
	fma.rn.f32 	%f13, %f12, 0fBFC90FDA, %f1;
	fma.rn.f32 	%f14, %f12, 0fB3A22168, %f13;
	fma.rn.f32 	%f60, %f12, 0fA7C234C5, %f14;
	abs.f32 	%f3, %f1;
	setp.ltu.f32 	%p1, %f3, 0f47CE4780;
	mov.u32 	%r92, %r96;
	mov.f32 	%f59, %f60;
	@%p1 bra 	$L__BB1_8;
	setp.neu.f32 	%p2, %f3, 0f7F800000;
	@%p2 bra 	$L__BB1_3;
	mov.f32 	%f17, 0f00000000;
	mul.rn.f32 	%f59, %f1, %f17;
	mov.b32 	%r92, 0;
	bra.uni 	$L__BB1_8;
$L__BB1_3:
	mov.b32 	%r5, %f1;
	shl.b32 	%r44, %r5, 8;
	or.b32  	%r6, %r44, -2147483648;
	mov.b64 	%rd45, 0;
	mov.b32 	%r89, 0;
	mov.u64 	%rd43, __cudart_i2opi_f;
	mov.u64 	%rd44, %rd1;
$L__BB1_4:
	.pragma "nounroll";
	ld.global.nc.u32 	%r45, [%rd43];
	mad.wide.u32 	%rd21, %r45, %r6, %rd45;
	shr.u64 	%rd45, %rd21, 32;
	st.local.u32 	[%rd44], %rd21;
	add.s32 	%r89, %r89, 1;
	add.s64 	%rd44, %rd44, 4;
	add.s64 	%rd43, %rd43, 4;
	setp.ne.s32 	%p3, %r89, 6;
	@%p3 bra 	$L__BB1_4;
	shr.u32 	%r46, %r5, 23;
	st.local.u32 	[%rd1+24], %rd45;
	and.b32  	%r9, %r46, 31;
	and.b32  	%r47, %r46, 224;
	add.s32 	%r48, %r47, -128;
	shr.u32 	%r49, %r48, 5;
	mul.wide.u32 	%rd22, %r49, 4;
	sub.s64 	%rd8, %rd1, %rd22;
	ld.local.u32 	%r90, [%rd8+24];
	ld.local.u32 	%r91, [%rd8+20];
	setp.eq.s32 	%p4, %r9, 0;
	@%p4 bra 	$L__BB1_7;
	shf.l.wrap.b32 	%r90, %r91, %r90, %r9;
	ld.local.u32 	%r50, [%rd8+16];
	shf.l.wrap.b32 	%r91, %r50, %r91, %r9;
$L__BB1_7:
	shr.u32 	%r51, %r90, 30;
	shf.l.wrap.b32 	%r52, %r91, %r90, 2;
	shl.b32 	%r53, %r91, 2;
	shr.u32 	%r54, %r52, 31;
	add.s32 	%r55, %r54, %r51;
	neg.s32 	%r56, %r55;
	setp.lt.s32 	%p5, %r5, 0;
	selp.b32 	%r92, %r56, %r55, %p5;
	xor.b32  	%r57, %r52, %r5;
	shr.s32 	%r58, %r52, 31;
	xor.b32  	%r59, %r58, %r52;
	xor.b32  	%r60, %r58, %r53;
	cvt.u64.u32 	%rd23, %r59;
	shl.b64 	%rd24, %rd23, 32;
	cvt.u64.u32 	%rd25, %r60;
	or.b64  	%rd26, %rd24, %rd25;
	cvt.rn.f64.s64 	%fd5, %rd26;
	mul.f64 	%fd6, %fd5, 0d3BF921FB54442D19;
	cvt.rn.f32.f64 	%f15, %fd6;
	neg.f32 	%f16, %f15;
	setp.lt.s32 	%p6, %r57, 0;
	selp.f32 	%f59, %f16, %f15, %p6;
$L__BB1_8:
	setp.ltu.f32 	%p7, %f3, 0f47CE4780;
	add.s32 	%r62, %r92, 1;
	mul.rn.f32 	%f18, %f59, %f59;
	and.b32  	%r63, %r92, 1;
	setp.eq.b32 	%p8, %r63, 1;
	selp.f32 	%f19, %f59, 0f3F800000, %p8;
	fma.rn.f32 	%f20, %f18, %f19, 0f00000000;
	fma.rn.f32 	%f21, %f18, 0f37CBAC00, 0fBAB607ED;
	selp.f32 	%f22, 0fB94D4153, %f21, %p8;
	selp.f32 	%f23, 0f3C0885E4, 0f3D2AAABB, %p8;
	fma.rn.f32 	%f24, %f22, %f18, %f23;
	selp.f32 	%f25, 0fBE2AAAA8, 0fBEFFFFFF, %p8;
	fma.rn.f32 	%f26, %f24, %f18, %f25;
	fma.rn.f32 	%f27, %f26, %f20, %f19;
	and.b32  	%r64, %r62, 2;
	setp.eq.s32 	%p9, %r64, 0;
	mov.f32 	%f28, 0f00000000;
	sub.f32 	%f29, %f28, %f27;
	selp.f32 	%f7, %f27, %f29, %p9;
	@%p7 bra 	$L__BB1_16;
	setp.neu.f32 	%p10, %f3, 0f7F800000;
	@%p10 bra 	$L__BB1_11;
	mov.f32 	%f32, 0f00000000;
	mul.rn.f32 	%f60, %f1, %f32;
	mov.b32 	%r96, 0;
	bra.uni 	$L__BB1_16;
$L__BB1_11:
	mov.b32 	%r18, %f1;
	shl.b32 	%r66, %r18, 8;
	or.b32  	%r19, %r66, -2147483648;
	mov.b64 	%rd48, 0;
	mov.b32 	%r93, 0;
	mov.u64 	%rd46, __cudart_i2opi_f;
	mov.u64 	%rd47, %rd1;
$L__BB1_12:
	.pragma "nounroll";
	ld.global.nc.u32 	%r67, [%rd46];
	mad.wide.u32 	%rd29, %r67, %r19, %rd48;
	shr.u64 	%rd48, %rd29, 32;
	st.local.u32 	[%rd47], %rd29;
	add.s32 	%r93, %r93, 1;
	add.s64 	%rd47, %rd47, 4;
	add.s64 	%rd46, %rd46, 4;
	setp.ne.s32 	%p11, %r93, 6;
	@%p11 bra 	$L__BB1_12;
	shr.u32 	%r68, %r18, 23;
	st.local.u32 	[%rd1+24], %rd48;
	and.b32  	%r22, %r68, 31;
	and.b32  	%r69, %r68, 224;
	add.s32 	%r70, %r69, -128;
	shr.u32 	%r71, %r70, 5;
	mul.wide.u32 	%rd30, %r71, 4;
	sub.s64 	%rd15, %rd1, %rd30;
	ld.local.u32 	%r94, [%rd15+24];
	ld.local.u32 	%r95, [%rd15+20];
	setp.eq.s32 	%p12, %r22, 0;
	@%p12 bra 	$L__BB1_15;
	shf.l.wrap.b32 	%r94, %r95, %r94, %r22;
	ld.local.u32 	%r72, [%rd15+16];
	shf.l.wrap.b32 	%r95, %r72, %r95, %r22;
$L__BB1_15:
	shr.u32 	%r73, %r94, 30;
	shf.l.wrap.b32 	%r74, %r95, %r94, 2;
	shl.b32 	%r75, %r95, 2;
	shr.u32 	%r76, %r74, 31;
	add.s32 	%r77, %r76, %r73;
	neg.s32 	%r78, %r77;
	setp.lt.s32 	%p13, %r18, 0;
	selp.b32 	%r96, %r78, %r77, %p13;
	xor.b32  	%r79, %r74, %r18;
	shr.s32 	%r80, %r74, 31;
	xor.b32  	%r81, %r80, %r74;
	xor.b32  	%r82, %r80, %r75;
	cvt.u64.u32 	%rd31, %r81;
	shl.b64 	%rd32, %rd31, 32;
	cvt.u64.u32 	%rd33, %r82;
	or.b64  	%rd34, %rd32, %rd33;
	cvt.rn.f64.s64 	%fd7, %rd34;
	mul.f64 	%fd8, %fd7, 0d3BF921FB54442D19;
	cvt.rn.f32.f64 	%f30, %fd8;
	neg.f32 	%f31, %f30;
	setp.lt.s32 	%p14, %r79, 0;
	selp.f32 	%f60, %f31, %f30, %p14;
$L__BB1_16:
	cvta.to.global.u64 	%rd35, %rd16;
	cvta.to.global.u64 	%rd36, %rd17;
	mul.rn.f32 	%f33, %f60, %f60;
	and.b32  	%r84, %r96, 1;
	setp.eq.b32 	%p15, %r84, 1;
	selp.f32 	%f34, 0f3F800000, %f60, %p15;
	fma.rn.f32 	%f35, %f33, %f34, 0f00000000;
	fma.rn.f32 	%f36, %f33, 0f37CBAC00, 0fBAB607ED;
	selp.f32 	%f37, %f36, 0fB94D4153, %p15;
	selp.f32 	%f38, 0f3D2AAABB, 0f3C0885E4, %p15;
	fma.rn.f32 	%f39, %f37, %f33, %f38;
	selp.f32 	%f40, 0fBEFFFFFF, 0fBE2AAAA8, %p15;
	fma.rn.f32 	%f41, %f39, %f33, %f40;
	fma.rn.f32 	%f42, %f41, %f35, %f34;
	and.b32  	%r85, %r96, 2;
	setp.eq.s32 	%p16, %r85, 0;
	mov.f32 	%f43, 0f00000000;
	sub.f32 	%f44, %f43, %f42;
	selp.f32 	%f45, %f42, %f44, %p16;
	div.u32 	%r86, %r1, %r2;
	mad.lo.s32 	%r87, %r86, %r31, %r3;
	add.s32 	%r88, %r87, %r2;
	mul.wide.u32 	%rd37, %r88, 8;
	add.s64 	%rd38, %rd35, %rd37;
	ld.global.v2.f32 	{%f46, %f47}, [%rd38];
	mul.f32 	%f48, %f7, %f46;
	mul.f32 	%f49, %f47, %f45;
	sub.f32 	%f50, %f48, %f49;
	mul.f32 	%f51, %f46, %f45;
	fma.rn.f32 	%f52, %f7, %f47, %f51;
	mul.wide.u32 	%rd39, %r87, 8;
	add.s64 	%rd40, %rd35, %rd39;
	ld.global.v2.f32 	{%f53, %f54}, [%rd40];
	add.f32 	%f55, %f53, %f50;
	add.s64 	%rd41, %rd36, %rd39;
	add.f32 	%f56, %f54, %f52;
	st.global.v2.f32 	[%rd41], {%f55, %f56};
	sub.f32 	%f57, %f53, %f50;
	add.s64 	%rd42, %rd36, %rd37;
	sub.f32 	%f58, %f54, %f52;
	st.global.v2.f32 	[%rd42], {%f57, %f58};
	ret;

}


// ===== COMPILED SASS (sm_100) =====

	.target	sm_100

	.elftype	@"ET_EXEC"


//--------------------- .note.nv.tkinfo           --------------------------
	.section	.note.nv.tkinfo,"",@"SHT_NOTE"
	.sectionflags	@"SHF_NOTE_NV_TKINFO"
	.tkinfo
        /*0018*/ 	.word	0x00000002
        /*0030*/ 	.string	""
        /*0030*/ 	.string	"ptxas"
        /*0030*/ 	.string	"Cuda compilation tools, release 13.0, V13.0.88"
        /*0030*/ 	.string	"Build cuda_13.0.r13.0/compiler.36424714_0"
        /*0030*/ 	.string	"-arch sm_100 -m 64 "



//--------------------- .note.nv.cuinfo           --------------------------
	.section	.note.nv.cuinfo,"",@"SHT_NOTE"
	.sectionflags	@"SHF_NOTE_NV_CUINFO"
        /*0018*/ 	.short	0x0002
        /*001a*/ 	.short	0x0064
        /*001c*/ 	.short	0x0082
	.zero		2


//--------------------- .nv.info                  --------------------------
	.section	.nv.info,"",@"SHT_CUDA_INFO"
	.align	4


	//----- nvinfo : EIATTR_REGCOUNT
	.align		4
        /*0000*/ 	.byte	0x04, 0x2f
        /*0002*/ 	.short	(.L_2 - .L_1)
	.align		4
.L_1:
        /*0004*/ 	.word	index@(_Z18compute_dft_on_gpuP6float2S0_S0_ii)
        /*0008*/ 	.word	0x00000020


	//----- nvinfo : EIATTR_FRAME_SIZE
	.align		4
.L_2:
        /*000c*/ 	.byte	0x04, 0x11
        /*000e*/ 	.short	(.L_4 - .L_3)
	.align		4
.L_3:
        /*0010*/ 	.word	index@(_Z18compute_dft_on_gpuP6float2S0_S0_ii)
        /*0014*/ 	.word	0x00000000


	//----- nvinfo : EIATTR_REGCOUNT
	.align		4
.L_4:
        /*0018*/ 	.byte	0x04, 0x2f
        /*001a*/ 	.short	(.L_6 - .L_5)
	.align		4
.L_5:
        /*001c*/ 	.word	index@(_Z7fft_gpuP6float2S0_iiii)
        /*0020*/ 	.word	0x0000001a


	//----- nvinfo : EIATTR_FRAME_SIZE
	.align		4
.L_6:
        /*0024*/ 	.byte	0x04, 0x11
        /*0026*/ 	.short	(.L_8 - .L_7)
	.align		4
.L_7:
        /*0028*/ 	.word	index@($__internal_0_$__cuda_sm20_div_rn_f64_full)
        /*002c*/ 	.word	0x00000020


	//----- nvinfo : EIATTR_FRAME_SIZE
	.align		4
.L_8:
        /*0030*/ 	.byte	0x04, 0x11
        /*0032*/ 	.short	(.L_10 - .L_9)
	.align		4
.L_9:
        /*0034*/ 	.word	index@(_Z7fft_gpuP6float2S0_iiii)
        /*0038*/ 	.word	0x00000020


	//----- nvinfo : EIATTR_MIN_STACK_SIZE
	.align		4
.L_10:
        /*003c*/ 	.byte	0x04, 0x12
        /*003e*/ 	.short	(.L_12 - .L_11)
	.align		4
.L_11:
        /*0040*/ 	.word	index@(_Z7fft_gpuP6float2S0_iiii)
        /*0044*/ 	.word	0x00000020


	//----- nvinfo : EIATTR_MIN_STACK_SIZE
	.align		4
.L_12:
        /*0048*/ 	.byte	0x04, 0x12
        /*004a*/ 	.short	(.L_14 - .L_13)
	.align		4
.L_13:
        /*004c*/ 	.word	index@(_Z18compute_dft_on_gpuP6float2S0_S0_ii)
        /*0050*/ 	.word	0x00000000
.L_14:


//--------------------- .nv.compat                --------------------------
	.section	.nv.compat,"",@"SHT_CUDA_COMPAT_INFO"
	.align	4
        /*0000*/ 	.byte	0x02, 0x09, 0x00, 0x00, 0x02, 0x02, 0x01, 0x00, 0x02, 0x05, 0x05, 0x00, 0x03, 0x07, 0x01, 0x01
        /*0010*/ 	.byte	0x02, 0x03, 0x00, 0x00, 0x02, 0x06, 0x01, 0x00, 0x04, 0x0b, 0x08, 0x00, 0x01, 0x00, 0x00, 0x00
        /*0020*/ 	.byte	0x00, 0x00, 0x00, 0x00


//--------------------- .nv.info._Z7fft_gpuP6float2S0_iiii --------------------------
	.section	.nv.info._Z7fft_gpuP6float2S0_iiii,"",@"SHT_CUDA_INFO"
	.sectionflags	@""
	.align	4


	//----- nvinfo : EIATTR_CUDA_API_VERSION
	.align		4
        /*0000*/ 	.byte	0x04, 0x37
        /*0002*/ 	.short	(.L_16 - .L_15)
.L_15:
        /*0004*/ 	.word	0x00000082


	//----- nvinfo : EIATTR_KPARAM_INFO
	.align		4
.L_16:
        /*0008*/ 	.byte	0x04, 0x17
        /*000a*/ 	.short	(.L_18 - .L_17)
.L_17:
        /*000c*/ 	.word	0x00000000
        /*0010*/ 	.short	0x0005
        /*0012*/ 	.short	0x001c
        /*0014*/ 	.byte	0x00, 0xf0, 0x11, 0x00


	//----- nvinfo : EIATTR_KPARAM_INFO
	.align		4
.L_18:
        /*0018*/ 	.byte	0x04, 0x17
        /*001a*/ 	.short	(.L_20 - .L_19)
.L_19:
        /*001c*/ 	.word	0x00000000
        /*0020*/ 	.short	0x0004
        /*0022*/ 	.short	0x0018
        /*0024*/ 	.byte	0x00, 0xf0, 0x11, 0x00


	//----- nvinfo : EIATTR_KPARAM_INFO
	.align		4
.L_20:
        /*0028*/ 	.byte	0x04, 0x17
        /*002a*/ 	.short	(.L_22 - .L_21)
.L_21:
        /*002c*/ 	.word	0x00000000
        /*0030*/ 	.short	0x0003
        /*0032*/ 	.short	0x0014
        /*0034*/ 	.byte	0x00, 0xf0, 0x11, 0x00


	//----- nvinfo : EIATTR_KPARAM_INFO
	.align		4
.L_22:
        /*0038*/ 	.byte	0x04, 0x17
        /*003a*/ 	.short	(.L_24 - .L_23)
.L_23:
        /*003c*/ 	.word	0x00000000
        /*0040*/ 	.short	0x0002
        /*0042*/ 	.short	0x0010
        /*0044*/ 	.byte	0x00, 0xf0, 0x11, 0x00


	//----- nvinfo : EIATTR_KPARAM_INFO
	.align		4
.L_24:
        /*0048*/ 	.byte	0x04, 0x17
        /*004a*/ 	.short	(.L_26 - .L_25)
.L_25:
        /*004c*/ 	.word	0x00000000
        /*0050*/ 	.short	0x0001
        /*0052*/ 	.short	0x0008
        /*0054*/ 	.byte	0x00, 0xf5, 0x21, 0x00


	//----- nvinfo : EIATTR_KPARAM_INFO
	.align		4
.L_26:
        /*0058*/ 	.byte	0x04, 0x17
        /*005a*/ 	.short	(.L_28 - .L_27)
.L_27:
        /*005c*/ 	.word	0x00000000
        /*0060*/ 	.short	0x0000
        /*0062*/ 	.short	0x0000
        /*0064*/ 	.byte	0x00, 0xf5, 0x21, 0x00


	//----- nvinfo : EIATTR_SPARSE_MMA_MASK
	.align		4
.L_28:
        /*0068*/ 	.byte	0x03, 0x50
        /*006a*/ 	.short	0x0000


	//----- nvinfo : EIATTR_MAXREG_COUNT
	.align		4
        /*006c*/ 	.byte	0x03, 0x1b
        /*006e*/ 	.short	0x00ff


	//----- nvinfo : EIATTR_MERCURY_ISA_VERSION
	.align		4
        /*0070*/ 	.byte	0x03, 0x5f
        /*0072*/ 	.short	0x0101


	//----- nvinfo : EIATTR_VRC_CTA_INIT_COUNT
	.align		4
        /*0074*/ 	.byte	0x02, 0x4a
	.zero		1
	.zero		1


	//----- nvinfo : EIATTR_EXIT_INSTR_OFFSETS
	.align		4
        /*0078*/ 	.byte	0x04, 0x1c
        /*007a*/ 	.short	(.L_30 - .L_29)


	//   ....[0]....
.L_29:
        /*007c*/ 	.word	0x00001020


	//----- nvinfo : EIATTR_CRS_STACK_SIZE
	.align		4
.L_30:
        /*0080*/ 	.byte	0x04, 0x1e
        /*0082*/ 	.short	(.L_32 - .L_31)
.L_31:
        /*0084*/ 	.word	0x00000000


	//----- nvinfo : EIATTR_CBANK_PARAM_SIZE
	.align		4
.L_32:
        /*0088*/ 	.byte	0x03, 0x19
        /*008a*/ 	.short	0x0020


	//----- nvinfo : EIATTR_PARAM_CBANK
	.align		4
        /*008c*/ 	.byte	0x04, 0x0a
        /*008e*/ 	.short	(.L_34 - .L_33)
	.align		4
.L_33:
        /*0090*/ 	.word	index@(.nv.constant0._Z7fft_gpuP6float2S0_iiii)
        /*0094*/ 	.short	0x0380
        /*0096*/ 	.short	0x0020


	//----- nvinfo : EIATTR_SW_WAR
	.align		4
.L_34:
        /*0098*/ 	.byte	0x04, 0x36
        /*009a*/ 	.short	(.L_36 - .L_35)
.L_35:
        /*009c*/ 	.word	0x00000008
.L_36:


//--------------------- .nv.info._Z18compute_dft_on_gpuP6float2S0_S0_ii --------------------------
	.section	.nv.info._Z18compute_dft_on_gpuP6float2S0_S0_ii,"",@"SHT_CUDA_INFO"
	.sectionflags	@""
	.align	4


	//----- nvinfo : EIATTR_CUDA_API_VERSION
	.align		4
        /*0000*/ 	.byte	0x04, 0x37
        /*0002*/ 	.short	(.L_38 - .L_37)
.L_37:
        /*0004*/ 	.word	0x00000082


	//----- nvinfo : EIATTR_KPARAM_INFO
	.align		4
.L_38:
        /*0008*/ 	.byte	0x04, 0x17
        /*000a*/ 	.short	(.L_40 - .L_39)
.L_39:
        /*000c*/ 	.word	0x00000000
        /*0010*/ 	.short	0x0004
        /*0012*/ 	.short	0x001c
        /*0014*/ 	.byte	0x00, 0xf0, 0x11, 0x00


	//----- nvinfo : EIATTR_KPARAM_INFO
	.align		4
.L_40:
        /*0018*/ 	.byte	0x04, 0x17
        /*001a*/ 	.short	(.L_42 - .L_41)
.L_41:
        /*001c*/ 	.word	0x00000000
        /*0020*/ 	.short	0x0003
        /*0022*/ 	.short	0x0018
        /*0024*/ 	.byte	0x00, 0xf0, 0x11, 0x00


	//----- nvinfo : EIATTR_KPARAM_INFO
	.align		4
.L_42:
        /*0028*/ 	.byte	0x04, 0x17
        /*002a*/ 	.short	(.L_44 - .L_43)
.L_43:
        /*002c*/ 	.word	0x00000000
        /*0030*/ 	.short	0x0002
        /*0032*/ 	.short	0x0010
        /*0034*/ 	.byte	0x00, 0xf5, 0x21, 0x00


	//----- nvinfo : EIATTR_KPARAM_INFO
	.align		4
.L_44:
        /*0038*/ 	.byte	0x04, 0x17
        /*003a*/ 	.short	(.L_46 - .L_45)
.L_45:
        /*003c*/ 	.word	0x00000000
        /*0040*/ 	.short	0x0001
        /*0042*/ 	.short	0x0008
        /*0044*/ 	.byte	0x00, 0xf5, 0x21, 0x00


	//----- nvinfo : EIATTR_KPARAM_INFO
	.align		4
.L_46:
        /*0048*/ 	.byte	0x04, 0x17
        /*004a*/ 	.short	(.L_48 - .L_47)
.L_47:
        /*004c*/ 	.word	0x00000000
        /*0050*/ 	.short	0x0000
        /*0052*/ 	.short	0x0000
        /*0054*/ 	.byte	0x00, 0xf5, 0x21, 0x00


	//----- nvinfo : EIATTR_SPARSE_MMA_MASK
	.align		4
.L_48:
        /*0058*/ 	.byte	0x03, 0x50
        /*005a*/ 	.short	0x0000


	//----- nvinfo : EIATTR_MAXREG_COUNT
	.align		4
        /*005c*/ 	.byte	0x03, 0x1b
        /*005e*/ 	.short	0x00ff


	//----- nvinfo : EIATTR_MERCURY_ISA_VERSION
	.align		4
        /*0060*/ 	.byte	0x03, 0x5f
        /*0062*/ 	.short	0x0101


	//----- nvinfo : EIATTR_VRC_CTA_INIT_COUNT
	.align		4
        /*0064*/ 	.byte	0x02, 0x4a
	.zero		1
	.zero		1


	//----- nvinfo : EIATTR_EXIT_INSTR_OFFSETS
	.align		4
        /*0068*/ 	.byte	0x04, 0x1c
        /*006a*/ 	.short	(.L_50 - .L_49)


	//   ....[0]....
.L_49:
        /*006c*/ 	.word	0x00000130


	//   ....[1]....
        /*0070*/ 	.word	0x00000650


	//   ....[2]....
        /*0074*/ 	.word	0x000008a0


	//   ....[3]....
        /*0078*/ 	.word	0x000009c0


	//----- nvinfo : EIATTR_CBANK_PARAM_SIZE
	.align		4
.L_50:
        /*007c*/ 	.byte	0x03, 0x19
        /*007e*/ 	.short	0x0020


	//----- nvinfo : EIATTR_PARAM_CBANK
	.align		4
        /*0080*/ 	.byte	0x04, 0x0a
        /*0082*/ 	.short	(.L_52 - .L_51)
	.align		4
.L_51:
        /*0084*/ 	.word	index@(.nv.constant0._Z18compute_dft_on_gpuP6float2S0_S0_ii)
        /*0088*/ 	.short	0x0380
        /*008a*/ 	.short	0x0020


	//----- nvinfo : EIATTR_SW_WAR
	.align		4
.L_52:
        /*008c*/ 	.byte	0x04, 0x36
        /*008e*/ 	.short	(.L_54 - .L_53)
.L_53:
        /*0090*/ 	.word	0x00000008
.L_54:


//--------------------- .nv.callgraph             --------------------------
	.section	.nv.callgraph,"",@"SHT_CUDA_CALLGRAPH"
	.align	4
	.sectionentsize	8
	.align		4
        /*0000*/ 	.word	0x00000000
	.align		4
        /*0004*/ 	.word	0xffffffff
	.align		4
        /*0008*/ 	.word	0x00000000
	.align		4
        /*000c*/ 	.word	0xfffffffe
	.align		4
        /*0010*/ 	.word	0x00000000
	.align		4
        /*0014*/ 	.word	0xfffffffd
	.align		4
        /*0018*/ 	.word	0x00000000
	.align		4
        /*001c*/ 	.word	0xfffffffc


//--------------------- .nv.constant4             --------------------------
	.section	.nv.constant4,"a",@progbits
	.align	8
	.align		8
.nv.constant4:
        /*0000*/ 	.dword	__cudart_i2opi_f


//--------------------- .text._Z7fft_gpuP6float2S0_iiii --------------------------
	.section	.text._Z7fft_gpuP6float2S0_iiii,"ax",@progbits
	.align	128
        .global         _Z7fft_gpuP6float2S0_iiii
        .type           _Z7fft_gpuP6float2S0_iiii,@function
        .size           _Z7fft_gpuP6float2S0_iiii,(.L_x_18 - _Z7fft_gpuP6float2S0_iiii)
        .other          _Z7fft_gpuP6float2S0_iiii,@"STO_CUDA_ENTRY STV_DEFAULT"
_Z7fft_gpuP6float2S0_iiii:
.text._Z7fft_gpuP6float2S0_iiii:
[----:B------:R-:W0:Y:S01]  /*0000*/  LDC R1, c[0x0][0x37c] ;  /* 0x0000df00ff017b82 */ /* 0x000e220000000800 */
[----:B------:R-:W1:Y:S01]  /*0010*/  LDCU UR8, c[0x0][0x394] ;  /* 0x00007280ff0877ac */ /* 0x000e620008000800 */
[----:B------:R-:W2:Y:S06]  /*0020*/  S2R R7, SR_TID.X ;  /* 0x0000000000077919 */ /* 0x000eac0000002100 */
[----:B------:R-:W2:Y:S01]  /*0030*/  LDC R4, c[0x0][0x360] ;  /* 0x0000d800ff047b82 */ /* 0x000ea20000000800 */
[----:B------:R-:W-:Y:S01]  /*0040*/  BSSY.RECONVERGENT B0, `(.L_x_0) ;  /* 0x0000034000007945 */ /* 0x000fe20003800200 */
[----:B------:R-:W3:Y:S01]  /*0050*/  LDCU UR7, c[0x0][0x398] ;  /* 0x00007300ff0777ac */ /* 0x000ee20008000800 */
[----:B------:R-:W4:Y:S01]  /*0060*/  S2R R5, SR_TID.Y ;  /* 0x0000000000057919 */ /* 0x000f220000002200 */
[----:B0-----:R-:W-:-:S04]  /*0070*/  VIADD R1, R1, 0xffffffe0 ;  /* 0xffffffe001017836 */ /* 0x001fc80000000000 */
[----:B------:R-:W-:Y:S01]  /*0080*/  S2UR UR5, SR_CTAID.Y ;  /* 0x00000000000579c3 */ /* 0x000fe20000002600 */
[----:B-1----:R-:W-:-:S07]  /*0090*/  ULEA.HI UR4, UR8, UR8, URZ, 0x1 ;  /* 0x0000000808047291 */ /* 0x002fce000f8f08ff */
[----:B------:R-:W4:Y:S01]  /*00a0*/  LDC R6, c[0x0][0x364] ;  /* 0x0000d900ff067b82 */ /* 0x000f220000000800 */
[----:B------:R-:W0:Y:S01]  /*00b0*/  I2F.F64 R10, UR8 ;  /* 0x00000008000a7d12 */ /* 0x000e220008201c00 */
[----:B------:R-:W-:-:S06]  /*00c0*/  USHF.R.S32.HI UR6, URZ, 0x1, UR4 ;  /* 0x00000001ff067899 */ /* 0x000fcc0008011404 */
[----:B------:R-:W-:Y:S01]  /*00d0*/  IMAD R9, RZ, RZ, -UR6 ;  /* 0x80000006ff097e24 */ /* 0x000fe2000f8e02ff */
[----:B------:R-:W2:Y:S01]  /*00e0*/  S2UR UR4, SR_CTAID.X ;  /* 0x00000000000479c3 */ /* 0x000ea20000002500 */
[----:B------:R-:W-:Y:S01]  /*00f0*/  ISETP.NE.U32.AND P1, PT, RZ, UR6, PT ;  /* 0x00000006ff007c0c */ /* 0x000fe2000bf25070 */
[----:B------:R-:W1:Y:S08]  /*0100*/  I2F.U32.RP R0, UR6 ;  /* 0x0000000600007d06 */ /* 0x000e700008209000 */
[----:B-1----:R-:W1:Y:S01]  /*0110*/  MUFU.RCP R0, R0 ;  /* 0x0000000000007308 */ /* 0x002e620000001000 */
[----:B--2---:R-:W-:Y:S01]  /*0120*/  IMAD R7, R4, UR4, R7 ;  /* 0x0000000404077c24 */ /* 0x004fe2000f8e0207 */
[----:B------:R-:W-:Y:S01]  /*0130*/  UMOV UR4, 0x54442d18 ;  /* 0x54442d1800047882 */ /* 0x000fe20000000000 */
[----:B-1----:R-:W-:-:S02]  /*0140*/  VIADD R2, R0, 0xffffffe ;  /* 0x0ffffffe00027836 */ /* 0x002fc40000000000 */
[----:B----4-:R-:W-:Y:S01]  /*0150*/  IMAD R0, R6, UR5, R5 ;  /* 0x0000000506007c24 */ /* 0x010fe2000f8e0205 */
[----:B------:R-:W-:Y:S02]  /*0160*/  UMOV UR5, 0x401921fb ;  /* 0x401921fb00057882 */ /* 0x000fe40000000000 */
[----:B------:R1:W2:Y:S01]  /*0170*/  F2I.FTZ.U32.TRUNC.NTZ R3, R2 ;  /* 0x0000000200037305 */ /* 0x0002a2000021f000 */
[----:B---3--:R-:W-:Y:S02]  /*0180*/  IMAD R7, R0, UR7, R7 ;  /* 0x0000000700077c24 */ /* 0x008fe4000f8e0207 */
[----:B-1----:R-:W-:Y:S02]  /*0190*/  IMAD.MOV.U32 R2, RZ, RZ, RZ ;  /* 0x000000ffff027224 */ /* 0x002fe400078e00ff */
[----:B--2---:R-:W-:-:S04]  /*01a0*/  IMAD R9, R9, R3, RZ ;  /* 0x0000000309097224 */ /* 0x004fc800078e02ff */
[----:B------:R-:W-:Y:S02]  /*01b0*/  IMAD.HI.U32 R4, R3, R9, R2 ;  /* 0x0000000903047227 */ /* 0x000fe400078e0002 */
[----:B0-----:R-:W0:Y:S02]  /*01c0*/  MUFU.RCP64H R3, R11 ;  /* 0x0000000b00037308 */ /* 0x001e240000001800 */
[----:B------:R-:W-:Y:S02]  /*01d0*/  IMAD.MOV.U32 R2, RZ, RZ, 0x1 ;  /* 0x00000001ff027424 */ /* 0x000fe400078e00ff */
[----:B------:R-:W-:-:S04]  /*01e0*/  IMAD.HI.U32 R4, R4, R7, RZ ;  /* 0x0000000704047227 */ /* 0x000fc800078e00ff */
[----:B------:R-:W-:-:S04]  /*01f0*/  IMAD.MOV R4, RZ, RZ, -R4 ;  /* 0x000000ffff047224 */ /* 0x000fc800078e0a04 */
[----:B------:R-:W-:-:S05]  /*0200*/  IMAD R5, R4, UR6, R7 ;  /* 0x0000000604057c24 */ /* 0x000fca000f8e0207 */
[----:B------:R-:W-:Y:S01]  /*0210*/  ISETP.GE.U32.AND P0, PT, R5, UR6, PT ;  /* 0x0000000605007c0c */ /* 0x000fe2000bf06070 */
[----:B0-----:R-:W-:-:S08]  /*0220*/  DFMA R8, -R10, R2, 1 ;  /* 0x3ff000000a08742b */ /* 0x001fd00000000102 */
[----:B------:R-:W-:-:S04]  /*0230*/  DFMA R8, R8, R8, R8 ;  /* 0x000000080808722b */ /* 0x000fc80000000008 */
[----:B------:R-:W-:-:S04]  /*0240*/  @P0 VIADD R5, R5, -UR6 ;  /* 0x8000000605050c36 */ /* 0x000fc80008000000 */
[----:B------:R-:W-:Y:S01]  /*0250*/  DFMA R8, R2, R8, R2 ;  /* 0x000000080208722b */ /* 0x000fe20000000002 */
[----:B------:R-:W-:-:S07]  /*0260*/  ISETP.GE.U32.AND P0, PT, R5, UR6, PT ;  /* 0x0000000605007c0c */ /* 0x000fce000bf06070 */
[----:B------:R-:W-:-:S06]  /*0270*/  DFMA R12, -R10, R8, 1 ;  /* 0x3ff000000a0c742b */ /* 0x000fcc0000000108 */
[----:B------:R-:W-:Y:S01]  /*0280*/  @P0 VIADD R5, R5, -UR6 ;  /* 0x8000000605050c36 */ /* 0x000fe20008000000 */
[----:B------:R-:W-:Y:S01]  /*0290*/  @!P1 LOP3.LUT R5, RZ, UR6, RZ, 0x33, !PT ;  /* 0x00000006ff059c12 */ /* 0x000fe2000f8e33ff */
[----:B------:R-:W-:-:S03]  /*02a0*/  DFMA R12, R8, R12, R8 ;  /* 0x0000000c080c722b */ /* 0x000fc60000000008 */
[----:B------:R-:W0:Y:S02]  /*02b0*/  I2F.F64.U32 R2, R5 ;  /* 0x0000000500027312 */ /* 0x000e240000201800 */
[----:B0-----:R-:W-:-:S08]  /*02c0*/  DMUL R8, R2, -UR4 ;  /* 0x8000000402087c28 */ /* 0x001fd00008000000 */
[----:B------:R-:W-:Y:S02]  /*02d0*/  DMUL R2, R8, R12 ;  /* 0x0000000c08027228 */ /* 0x000fe40000000000 */
[----:B------:R-:W-:-:S06]  /*02e0*/  FSETP.GEU.AND P1, PT, |R9|, 6.5827683646048100446e-37, PT ;  /* 0x036000000900780b */ /* 0x000fcc0003f2e200 */
[----:B------:R-:W-:-:S08]  /*02f0*/  DFMA R14, -R10, R2, R8 ;  /* 0x000000020a0e722b */ /* 0x000fd00000000108 */
[----:B------:R-:W-:-:S10]  /*0300*/  DFMA R2, R12, R14, R2 ;  /* 0x0000000e0c02722b */ /* 0x000fd40000000002 */
[----:B------:R-:W-:-:S05]  /*0310*/  FFMA R0, RZ, R11, R3 ;  /* 0x0000000bff007223 */ /* 0x000fca0000000003 */
[----:B------:R-:W-:-:S13]  /*0320*/  FSETP.GT.AND P0, PT, |R0|, 1.469367938527859385e-39, PT ;  /* 0x001000000000780b */ /* 0x000fda0003f04200 */
[----:B------:R-:W-:Y:S05]  /*0330*/  @P0 BRA P1, `(.L_x_1) ;  /* 0x0000000000100947 */ /* 0x000fea0000800000 */
[----:B------:R-:W-:-:S07]  /*0340*/  MOV R0, 0x360 ;  /* 0x0000036000007802 */ /* 0x000fce0000000f00 */
[----:B------:R-:W-:Y:S05]  /*0350*/  CALL.REL.NOINC `($__internal_0_$__cuda_sm20_div_rn_f64_full) ;  /* 0x0000000c00347944 */ /* 0x000fea0003c00000 */
[----:B------:R-:W-:Y:S02]  /*0360*/  IMAD.MOV.U32 R2, RZ, RZ, R16 ;  /* 0x000000ffff027224 */ /* 0x000fe400078e0010 */
[----:B------:R-:W-:-:S07]  /*0370*/  IMAD.MOV.U32 R3, RZ, RZ, R17 ;  /* 0x000000ffff037224 */ /* 0x000fce00078e0011 */
.L_x_1:
[----:B------:R-:W-:Y:S05]  /*0380*/  BSYNC.RECONVERGENT B0 ;  /* 0x0000000000007941 */ /* 0x000fea0003800200 */
.L_x_0:
[----:B------:R-:W0:Y:S01]  /*0390*/  F2F.F32.F64 R11, R2 ;  /* 0x00000002000b7310 */ /* 0x000e220000301000 */
[----:B------:R-:W1:Y:S01]  /*03a0*/  LDCU.64 UR8, c[0x0][0x358] ;  /* 0x00006b00ff0877ac */ /* 0x000e620008000a00 */
[----:B------:R-:W-:Y:S01]  /*03b0*/  BSSY.RECONVERGENT B0, `(.L_x_2) ;  /* 0x0000042000007945 */ /* 0x000fe20003800200 */
[C---:B0-----:R-:W-:Y:S01]  /*03c0*/  FMUL R0, R11.reuse, 0.63661974668502807617 ;  /* 0x3f22f9830b007820 */ /* 0x041fe20000400000 */
[----:B------:R-:W-:-:S05]  /*03d0*/  FSETP.GE.AND P0, PT, |R11|, 105615, PT ;  /* 0x47ce47800b00780b */ /* 0x000fca0003f06200 */
[----:B------:R-:W0:Y:S02]  /*03e0*/  F2I.NTZ R0, R0 ;  /* 0x0000000000007305 */ /* 0x000e240000203100 */
[-C--:B0-----:R-:W-:Y:S02]  /*03f0*/  I2FP.F32.S32 R10, R0.reuse ;  /* 0x00000000000a7245 */ /* 0x081fe40000201400 */
[----:B------:R-:W-:-:S03]  /*0400*/  MOV R12, R0 ;  /* 0x00000000000c7202 */ /* 0x000fc60000000f00 */
[----:B------:R-:W-:-:S04]  /*0410*/  FFMA R9, R10, -1.5707962512969970703, R11 ;  /* 0xbfc90fda0a097823 */ /* 0x000fc8000000000b */
[----:B------:R-:W-:-:S04]  /*0420*/  FFMA R9, R10, -7.5497894158615963534e-08, R9 ;  /* 0xb3a221680a097823 */ /* 0x000fc80000000009 */
[----:B------:R-:W-:-:S04]  /*0430*/  FFMA R10, R10, -5.3903029534742383927e-15, R9 ;  /* 0xa7c234c50a0a7823 */ /* 0x000fc80000000009 */
[----:B------:R-:W-:Y:S01]  /*0440*/  IMAD.MOV.U32 R4, RZ, RZ, R10 ;  /* 0x000000ffff047224 */ /* 0x000fe200078e000a */
[----:B-1----:R-:W-:Y:S06]  /*0450*/  @!P0 BRA `(.L_x_3) ;  /* 0x0000000000dc8947 */ /* 0x002fec0003800000 */
[----:B------:R-:W-:-:S13]  /*0460*/  FSETP.NEU.AND P0, PT, |R11|, +INF , PT ;  /* 0x7f8000000b00780b */ /* 0x000fda0003f0d200 */
[----:B------:R-:W-:Y:S01]  /*0470*/  @!P0 FMUL R4, RZ, R11 ;  /* 0x0000000bff048220 */ /* 0x000fe20000400000 */
[----:B------:R-:W-:Y:S01]  /*0480*/  @!P0 IMAD.MOV.U32 R0, RZ, RZ, RZ ;  /* 0x000000ffff008224 */ /* 0x000fe200078e00ff */
[----:B------:R-:W-:Y:S06]  /*0490*/  @!P0 BRA `(.L_x_3) ;  /* 0x0000000000cc8947 */ /* 0x000fec0003800000 */
[----:B------:R-:W-:Y:S01]  /*04a0*/  IMAD.SHL.U32 R2, R11, 0x100, RZ ;  /* 0x000001000b027824 */ /* 0x000fe200078e00ff */
[----:B------:R-:W0:Y:S01]  /*04b0*/  LDCU.64 UR10, c[0x4][URZ] ;  /* 0x01000000ff0a77ac */ /* 0x000e220008000a00 */
[----:B------:R-:W-:Y:S02]  /*04c0*/  IMAD.MOV.U32 R6, RZ, RZ, RZ ;  /* 0x000000ffff067224 */ /* 0x000fe400078e00ff */
[----:B------:R-:W-:Y:S01]  /*04d0*/  IMAD.MOV.U32 R0, RZ, RZ, R1 ;  /* 0x000000ffff007224 */ /* 0x000fe200078e0001 */
[----:B------:R-:W-:Y:S01]  /*04e0*/  LOP3.LUT R15, R2, 0x80000000, RZ, 0xfc, !PT ;  /* 0x80000000020f7812 */ /* 0x000fe200078efcff */
[----:B------:R-:W-:Y:S01]  /*04f0*/  UMOV UR5, URZ ;  /* 0x000000ff00057c82 */ /* 0x000fe20008000000 */
[----:B------:R-:W-:-:S05]  /*0500*/  UMOV UR4, URZ ;  /* 0x000000ff00047c82 */ /* 0x000fca0008000000 */
.L_x_4:
[----:B0-----:R-:W-:Y:S02]  /*0510*/  IMAD.U32 R8, RZ, RZ, UR10 ;  /* 0x0000000aff087e24 */ /* 0x001fe4000f8e00ff */
[----:B------:R-:W-:-:S05]  /*0520*/  IMAD.U32 R9, RZ, RZ, UR11 ;  /* 0x0000000bff097e24 */ /* 0x000fca000f8e00ff */
[----:B------:R-:W2:Y:S01]  /*0530*/  LDG.E.CONSTANT R2, desc[UR8][R8.64] ;  /* 0x0000000808027981 */ /* 0x000ea2000c1e9900 */
[----:B------:R-:W-:Y:S02]  /*0540*/  UIADD3 UR10, UP0, UPT, UR10, 0x4, URZ ;  /* 0x000000040a0a7890 */ /* 0x000fe4000ff1e0ff */
[----:B------:R-:W-:Y:S02]  /*0550*/  UIADD3 UR4, UPT, UPT, UR4, 0x1, URZ ;  /* 0x0000000104047890 */ /* 0x000fe4000fffe0ff */
[----:B------:R-:W-:Y:S02]  /*0560*/  UIADD3.X UR11, UPT, UPT, URZ, UR11, URZ, UP0, !UPT ;  /* 0x0000000bff0b7290 */ /* 0x000fe400087fe4ff */
[----:B------:R-:W-:Y:S01]  /*0570*/  UISETP.NE.AND UP0, UPT, UR4, 0x6, UPT ;  /* 0x000000060400788c */ /* 0x000fe2000bf05270 */
[----:B--2---:R-:W-:-:S03]  /*0580*/  IMAD.WIDE.U32 R2, R2, R15, RZ ;  /* 0x0000000f02027225 */ /* 0x004fc600078e00ff */
[----:B------:R-:W-:-:S04]  /*0590*/  IADD3 R13, P0, PT, R2, R6, RZ ;  /* 0x00000006020d7210 */ /* 0x000fc80007f1e0ff */
[----:B------:R-:W-:Y:S01]  /*05a0*/  IADD3.X R6, PT, PT, R3, UR5, RZ, P0, !PT ;  /* 0x0000000503067c10 */ /* 0x000fe200087fe4ff */
[----:B------:R0:W-:Y:S02]  /*05b0*/  STL [R0], R13 ;  /* 0x0000000d00007387 */ /* 0x0001e40000100800 */
[----:B0-----:R-:W-:Y:S01]  /*05c0*/  VIADD R0, R0, 0x4 ;  /* 0x0000000400007836 */ /* 0x001fe20000000000 */
[----:B------:R-:W-:Y:S06]  /*05d0*/  BRA.U UP0, `(.L_x_4) ;  /* 0xfffffffd00cc7547 */ /* 0x000fec000b83ffff */
[----:B------:R-:W-:Y:S01]  /*05e0*/  SHF.R.U32.HI R4, RZ, 0x17, R11 ;  /* 0x00000017ff047819 */ /* 0x000fe2000001160b */
[----:B------:R0:W-:Y:S03]  /*05f0*/  STL [R1+0x18], R6 ;  /* 0x0000180601007387 */ /* 0x0001e60000100800 */
[C---:B------:R-:W-:Y:S02]  /*0600*/  LOP3.LUT R0, R4.reuse, 0xe0, RZ, 0xc0, !PT ;  /* 0x000000e004007812 */ /* 0x040fe400078ec0ff */
[----:B------:R-:W-:Y:S02]  /*0610*/  LOP3.LUT P0, RZ, R4, 0x1f, RZ, 0xc0, !PT ;  /* 0x0000001f04ff7812 */ /* 0x000fe4000780c0ff */
[----:B------:R-:W-:-:S04]  /*0620*/  IADD3 R0, PT, PT, R0, -0x80, RZ ;  /* 0xffffff8000007810 */ /* 0x000fc80007ffe0ff */
[----:B------:R-:W-:-:S05]  /*0630*/  SHF.R.U32.HI R0, RZ, 0x5, R0 ;  /* 0x00000005ff007819 */ /* 0x000fca0000011600 */
[----:B------:R-:W-:-:S05]  /*0640*/  IMAD R13, R0, -0x4, R1 ;  /* 0xfffffffc000d7824 */ /* 0x000fca00078e0201 */
[----:B------:R-:W2:Y:S04]  /*0650*/  LDL R0, [R13+0x18] ;  /* 0x000018000d007983 */ /* 0x000ea80000100800 */
[----:B------:R-:W2:Y:S04]  /*0660*/  LDL R3, [R13+0x14] ;  /* 0x000014000d037983 */ /* 0x000ea80000100800 */
[----:B------:R-:W3:Y:S01]  /*0670*/  @P0 LDL R2, [R13+0x10] ;  /* 0x000010000d020983 */ /* 0x000ee20000100800 */
[----:B------:R-:W-:Y:S01]  /*0680*/  LOP3.LUT R4, R4, 0x1f, RZ, 0xc0, !PT ;  /* 0x0000001f04047812 */ /* 0x000fe200078ec0ff */
[----:B------:R-:W-:Y:S01]  /*0690*/  UMOV UR4, 0x54442d19 ;  /* 0x54442d1900047882 */ /* 0x000fe20000000000 */
[----:B------:R-:W-:-:S02]  /*06a0*/  UMOV UR5, 0x3bf921fb ;  /* 0x3bf921fb00057882 */ /* 0x000fc40000000000 */
[-C--:B--2---:R-:W-:Y:S02]  /*06b0*/  @P0 SHF.L.W.U32.HI R0, R3, R4.reuse, R0 ;  /* 0x0000000403000219 */ /* 0x084fe40000010e00 */
[----:B---3--:R-:W-:Y:S02]  /*06c0*/  @P0 SHF.L.W.U32.HI R3, R2, R4, R3 ;  /* 0x0000000402030219 */ /* 0x008fe40000010e03 */
[----:B------:R-:W-:Y:S02]  /*06d0*/  ISETP.GE.AND P0, PT, R11, RZ, PT ;  /* 0x000000ff0b00720c */ /* 0x000fe40003f06270 */
[C---:B------:R-:W-:Y:S01]  /*06e0*/  SHF.L.W.U32.HI R2, R3.reuse, 0x2, R0 ;  /* 0x0000000203027819 */ /* 0x040fe20000010e00 */
[----:B------:R-:W-:-:S03]  /*06f0*/  IMAD.SHL.U32 R3, R3, 0x4, RZ ;  /* 0x0000000403037824 */ /* 0x000fc600078e00ff */
[----:B------:R-:W-:-:S04]  /*0700*/  SHF.R.S32.HI R4, RZ, 0x1f, R2 ;  /* 0x0000001fff047819 */ /* 0x000fc80000011402 */
[C---:B------:R-:W-:Y:S02]  /*0710*/  LOP3.LUT R8, R4.reuse, R3, RZ, 0x3c, !PT ;  /* 0x0000000304087212 */ /* 0x040fe400078e3cff */
[----:B------:R-:W-:Y:S02]  /*0720*/  LOP3.LUT R9, R4, R2, RZ, 0x3c, !PT ;  /* 0x0000000204097212 */ /* 0x000fe400078e3cff */
[----:B------:R-:W-:Y:S02]  /*0730*/  SHF.R.U32.HI R3, RZ, 0x1e, R0 ;  /* 0x0000001eff037819 */ /* 0x000fe40000011600 */
[C---:B------:R-:W-:Y:S02]  /*0740*/  LOP3.LUT R4, R2.reuse, R11, RZ, 0x3c, !PT ;  /* 0x0000000b02047212 */ /* 0x040fe400078e3cff */
[----:B------:R-:W1:Y:S01]  /*0750*/  I2F.F64.S64 R8, R8 ;  /* 0x0000000800087312 */ /* 0x000e620000301c00 */
[----:B------:R-:W-:Y:S02]  /*0760*/  LEA.HI R0, R2, R3, RZ, 0x1 ;  /* 0x0000000302007211 */ /* 0x000fe400078f08ff */
[----:B------:R-:W-:-:S03]  /*0770*/  ISETP.GE.AND P1, PT, R4, RZ, PT ;  /* 0x000000ff0400720c */ /* 0x000fc60003f26270 */
[----:B------:R-:W-:-:S04]  /*0780*/  IMAD.MOV R2, RZ, RZ, -R0 ;  /* 0x000000ffff027224 */ /* 0x000fc800078e0a00 */
[----:B------:R-:W-:Y:S01]  /*0790*/  @!P0 IMAD.MOV.U32 R0, RZ, RZ, R2 ;  /* 0x000000ffff008224 */ /* 0x000fe200078e0002 */
[----:B-1----:R-:W-:-:S10]  /*07a0*/  DMUL R14, R8, UR4 ;  /* 0x00000004080e7c28 */ /* 0x002fd40008000000 */
[----:B------:R-:W1:Y:S02]  /*07b0*/  F2F.F32.F64 R14, R14 ;  /* 0x0000000e000e7310 */ /* 0x000e640000301000 */
[----:B01----:R-:W-:-:S07]  /*07c0*/  FSEL R4, -R14, R14, !P1 ;  /* 0x0000000e0e047208 */ /* 0x003fce0004800100 */
.L_x_3:
[----:B------:R-:W-:Y:S05]  /*07d0*/  BSYNC.RECONVERGENT B0 ;  /* 0x0000000000007941 */ /* 0x000fea0003800200 */
.L_x_2:
[----:B------:R-:W-:Y:S01]  /*07e0*/  LOP3.LUT R6, R0, 0x1, RZ, 0xc0, !PT ;  /* 0x0000000100067812 */ /* 0x000fe200078ec0ff */
[----:B------:R-:W-:Y:S02]  /*07f0*/  IMAD.MOV.U32 R14, RZ, RZ, 0x37cbac00 ;  /* 0x37cbac00ff0e7424 */ /* 0x000fe400078e00ff */
[----:B------:R-:W-:Y:S01]  /*0800*/  FMUL R3, R4, R4 ;  /* 0x0000000404037220 */ /* 0x000fe20000400000 */
[----:B------:R-:W-:Y:S01]  /*0810*/  VIADD R0, R0, 0x1 ;  /* 0x0000000100007836 */ /* 0x000fe20000000000 */
[----:B------:R-:W-:Y:S01]  /*0820*/  ISETP.NE.U32.AND P0, PT, R6, 0x1, PT ;  /* 0x000000010600780c */ /* 0x000fe20003f05070 */
[----:B------:R-:W-:Y:S02]  /*0830*/  IMAD.MOV.U32 R6, RZ, RZ, 0x3c0885e4 ;  /* 0x3c0885e4ff067424 */ /* 0x000fe400078e00ff */
[----:B------:R-:W-:Y:S01]  /*0840*/  FFMA R2, R3, R14, -0.0013887860113754868507 ;  /* 0xbab607ed03027423 */ /* 0x000fe2000000000e */
[----:B------:R-:W-:Y:S01]  /*0850*/  IMAD.MOV.U32 R9, RZ, RZ, 0x3e2aaaa8 ;  /* 0x3e2aaaa8ff097424 */ /* 0x000fe200078e00ff */
[----:B------:R-:W-:Y:S01]  /*0860*/  LOP3.LUT P1, RZ, R0, 0x2, RZ, 0xc0, !PT ;  /* 0x0000000200ff7812 */ /* 0x000fe2000782c0ff */
[----:B------:R-:W-:Y:S01]  /*0870*/  BSSY.RECONVERGENT B0, `(.L_x_5) ;  /* 0x0000043000007945 */ /* 0x000fe20003800200 */
[----:B------:R-:W-:-:S02]  /*0880*/  FSEL R6, R6, 0.041666727513074874878, !P0 ;  /* 0x3d2aaabb06067808 */ /* 0x000fc40004000000 */
[----:B------:R-:W-:Y:S02]  /*0890*/  FSEL R2, R2, -0.00019574658654164522886, P0 ;  /* 0xb94d415302027808 */ /* 0x000fe40000000000 */
[----:B------:R-:W-:Y:S02]  /*08a0*/  FSEL R0, R4, 1, !P0 ;  /* 0x3f80000004007808 */ /* 0x000fe40004000000 */
[----:B------:R-:W-:Y:S01]  /*08b0*/  FSEL R9, -R9, -0.4999999701976776123, !P0 ;  /* 0xbeffffff09097808 */ /* 0x000fe20004000100 */
[----:B------:R-:W-:Y:S01]  /*08c0*/  FFMA R2, R3, R2, R6 ;  /* 0x0000000203027223 */ /* 0x000fe20000000006 */
[----:B------:R-:W-:Y:S01]  /*08d0*/  FSETP.GE.AND P0, PT, |R11|, 105615, PT ;  /* 0x47ce47800b00780b */ /* 0x000fe20003f06200 */
[C---:B------:R-:W-:Y:S02]  /*08e0*/  FFMA R13, R3.reuse, R0, RZ ;  /* 0x00000000030d7223 */ /* 0x040fe400000000ff */
[----:B------:R-:W-:-:S04]  /*08f0*/  FFMA R2, R3, R2, R9 ;  /* 0x0000000203027223 */ /* 0x000fc80000000009 */
[----:B------:R-:W-:-:S04]  /*0900*/  FFMA R13, R13, R2, R0 ;  /* 0x000000020d0d7223 */ /* 0x000fc80000000000 */
[----:B------:R-:W-:Y:S02]  /*0910*/  @P1 FADD R13, RZ, -R13 ;  /* 0x8000000dff0d1221 */ /* 0x000fe40000000000 */
[----:B------:R-:W-:Y:S05]  /*0920*/  @!P0 BRA `(.L_x_6) ;  /* 0x0000000000dc8947 */ /* 0x000fea0003800000 */
[----:B------:R-:W-:-:S13]  /*0930*/  FSETP.NEU.AND P0, PT, |R11|, +INF , PT ;  /* 0x7f8000000b00780b */ /* 0x000fda0003f0d200 */
[----:B------:R-:W-:Y:S01]  /*0940*/  @!P0 FMUL R10, RZ, R11 ;  /* 0x0000000bff0a8220 */ /* 0x000fe20000400000 */
[----:B------:R-:W-:Y:S01]  /*0950*/  @!P0 IMAD.MOV.U32 R12, RZ, RZ, RZ ;  /* 0x000000ffff0c8224 */ /* 0x000fe200078e00ff */
[----:B------:R-:W-:Y:S06]  /*0960*/  @!P0 BRA `(.L_x_6) ;  /* 0x0000000000cc8947 */ /* 0x000fec0003800000 */
[----:B------:R-:W-:Y:S01]  /*0970*/  SHF.L.U32 R2, R11, 0x8, RZ ;  /* 0x000000080b027819 */ /* 0x000fe200000006ff */
[----:B------:R-:W-:Y:S01]  /*0980*/  IMAD.MOV.U32 R6, RZ, RZ, RZ ;  /* 0x000000ffff067224 */ /* 0x000fe200078e00ff */
[----:B------:R-:W0:Y:S01]  /*0990*/  LDCU.64 UR10, c[0x4][URZ] ;  /* 0x01000000ff0a77ac */ /* 0x000e220008000a00 */
[----:B------:R-:W-:Y:S01]  /*09a0*/  IMAD.MOV.U32 R0, RZ, RZ, R1 ;  /* 0x000000ffff007224 */ /* 0x000fe200078e0001 */
[----:B------:R-:W-:Y:S01]  /*09b0*/  LOP3.LUT R17, R2, 0x80000000, RZ, 0xfc, !PT ;  /* 0x8000000002117812 */ /* 0x000fe200078efcff */
[----:B------:R-:W-:Y:S01]  /*09c0*/  UMOV UR5, URZ ;  /* 0x000000ff00057c82 */ /* 0x000fe20008000000 */
[----:B------:R-:W-:-:S05]  /*09d0*/  UMOV UR4, URZ ;  /* 0x000000ff00047c82 */ /* 0x000fca0008000000 */
.L_x_7:
        /* <DEDUP_REMOVED lines=16> */
[----:B------:R-:W-:-:S03]  /*0ae0*/  LOP3.LUT P0, RZ, R4, 0x1f, RZ, 0xc0, !PT ;  /* 0x0000001f04ff7812 */ /* 0x000fc6000780c0ff */
[----:B------:R-:W-:-:S05]  /*0af0*/  VIADD R0, R0, 0xffffff80 ;  /* 0xffffff8000007836 */ /* 0x000fca0000000000 */
[----:B------:R-:W-:-:S05]  /*0b00*/  SHF.R.U32.HI R0, RZ, 0x5, R0 ;  /* 0x00000005ff007819 */ /* 0x000fca0000011600 */
[----:B------:R-:W-:-:S05]  /*0b10*/  IMAD R10, R0, -0x4, R1 ;  /* 0xfffffffc000a7824 */ /* 0x000fca00078e0201 */
[----:B------:R-:W2:Y:S04]  /*0b20*/  LDL R0, [R10+0x18] ;  /* 0x000018000a007983 */ /* 0x000ea80000100800 */
[----:B------:R-:W2:Y:S04]  /*0b30*/  LDL R3, [R10+0x14] ;  /* 0x000014000a037983 */ /* 0x000ea80000100800 */
[----:B------:R-:W3:Y:S01]  /*0b40*/  @P0 LDL R2, [R10+0x10] ;  /* 0x000010000a020983 */ /* 0x000ee20000100800 */
[----:B------:R-:W-:Y:S01]  /*0b50*/  LOP3.LUT R4, R4, 0x1f, RZ, 0xc0, !PT ;  /* 0x0000001f04047812 */ /* 0x000fe200078ec0ff */
[----:B------:R-:W-:Y:S01]  /*0b60*/  UMOV UR4, 0x54442d19 ;  /* 0x54442d1900047882 */ /* 0x000fe20000000000 */
[----:B------:R-:W-:Y:S01]  /*0b70*/  UMOV UR5, 0x3bf921fb ;  /* 0x3bf921fb00057882 */ /* 0x000fe20000000000 */
[----:B------:R-:W-:-:S02]  /*0b80*/  ISETP.GE.AND P1, PT, R11, RZ, PT ;  /* 0x000000ff0b00720c */ /* 0x000fc40003f26270 */
[-C--:B--2---:R-:W-:Y:S02]  /*0b90*/  @P0 SHF.L.W.U32.HI R0, R3, R4.reuse, R0 ;  /* 0x0000000403000219 */ /* 0x084fe40000010e00 */
[----:B---3--:R-:W-:-:S04]  /*0ba0*/  @P0 SHF.L.W.U32.HI R3, R2, R4, R3 ;  /* 0x0000000402030219 */ /* 0x008fc80000010e03 */
[C---:B------:R-:W-:Y:S01]  /*0bb0*/  SHF.L.W.U32.HI R2, R3.reuse, 0x2, R0 ;  /* 0x0000000203027819 */ /* 0x040fe20000010e00 */
[----:B------:R-:W-:-:S03]  /*0bc0*/  IMAD.SHL.U32 R3, R3, 0x4, RZ ;  /* 0x0000000403037824 */ /* 0x000fc600078e00ff */
[----:B------:R-:W-:Y:S02]  /*0bd0*/  SHF.R.S32.HI R4, RZ, 0x1f, R2 ;  /* 0x0000001fff047819 */ /* 0x000fe40000011402 */
[----:B------:R-:W-:Y:S02]  /*0be0*/  LOP3.LUT R11, R2, R11, RZ, 0x3c, !PT ;  /* 0x0000000b020b7212 */ /* 0x000fe400078e3cff */
[C---:B------:R-:W-:Y:S02]  /*0bf0*/  LOP3.LUT R8, R4.reuse, R3, RZ, 0x3c, !PT ;  /* 0x0000000304087212 */ /* 0x040fe400078e3cff */
[----:B------:R-:W-:Y:S02]  /*0c00*/  LOP3.LUT R9, R4, R2, RZ, 0x3c, !PT ;  /* 0x0000000204097212 */ /* 0x000fe400078e3cff */
[----:B------:R-:W-:Y:S02]  /*0c10*/  SHF.R.U32.HI R3, RZ, 0x1e, R0 ;  /* 0x0000001eff037819 */ /* 0x000fe40000011600 */
[----:B------:R-:W-:-:S02]  /*0c20*/  ISETP.GE.AND P0, PT, R11, RZ, PT ;  /* 0x000000ff0b00720c */ /* 0x000fc40003f06270 */
[----:B------:R-:W1:Y:S01]  /*0c30*/  I2F.F64.S64 R8, R8 ;  /* 0x0000000800087312 */ /* 0x000e620000301c00 */
[----:B------:R-:W-:-:S05]  /*0c40*/  LEA.HI R12, R2, R3, RZ, 0x1 ;  /* 0x00000003020c7211 */ /* 0x000fca00078f08ff */
[----:B------:R-:W-:-:S05]  /*0c50*/  IMAD.MOV R0, RZ, RZ, -R12 ;  /* 0x000000ffff007224 */ /* 0x000fca00078e0a0c */
[----:B------:R-:W-:Y:S01]  /*0c60*/  @!P1 MOV R12, R0 ;  /* 0x00000000000c9202 */ /* 0x000fe20000000f00 */
[----:B-1----:R-:W-:-:S10]  /*0c70*/  DMUL R16, R8, UR4 ;  /* 0x0000000408107c28 */ /* 0x002fd40008000000 */
[----:B------:R-:W1:Y:S02]  /*0c80*/  F2F.F32.F64 R16, R16 ;  /* 0x0000001000107310 */ /* 0x000e640000301000 */
[----:B01----:R-:W-:-:S07]  /*0c90*/  FSEL R10, -R16, R16, !P0 ;  /* 0x00000010100a7208 */ /* 0x003fce0004000100 */
.L_x_6:
[----:B------:R-:W-:Y:S05]  /*0ca0*/  BSYNC.RECONVERGENT B0 ;  /* 0x0000000000007941 */ /* 0x000fea0003800200 */
.L_x_5:
[----:B------:R-:W0:Y:S01]  /*0cb0*/  I2F.U32.RP R0, UR6 ;  /* 0x0000000600007d06 */ /* 0x000e220008209000 */
[----:B------:R-:W-:Y:S01]  /*0cc0*/  IMAD R9, RZ, RZ, -UR6 ;  /* 0x80000006ff097e24 */ /* 0x000fe2000f8e02ff */
[----:B------:R-:W-:Y:S01]  /*0cd0*/  ISETP.NE.U32.AND P2, PT, RZ, UR6, PT ;  /* 0x00000006ff007c0c */ /* 0x000fe2000bf45070 */
[----:B------:R-:W1:Y:S05]  /*0ce0*/  LDCU UR4, c[0x0][0x394] ;  /* 0x00007280ff0477ac */ /* 0x000e6a0008000800 */
[----:B0-----:R-:W0:Y:S02]  /*0cf0*/  MUFU.RCP R0, R0 ;  /* 0x0000000000007308 */ /* 0x001e240000001000 */
[----:B0-----:R-:W-:-:S06]  /*0d00*/  VIADD R2, R0, 0xffffffe ;  /* 0x0ffffffe00027836 */ /* 0x001fcc0000000000 */
[----:B------:R0:W2:Y:S02]  /*0d10*/  F2I.FTZ.U32.TRUNC.NTZ R3, R2 ;  /* 0x0000000200037305 */ /* 0x0000a4000021f000 */
[----:B0-----:R-:W-:Y:S02]  /*0d20*/  IMAD.MOV.U32 R2, RZ, RZ, RZ ;  /* 0x000000ffff027224 */ /* 0x001fe400078e00ff */
[----:B--2---:R-:W-:-:S04]  /*0d30*/  IMAD R9, R9, R3, RZ ;  /* 0x0000000309097224 */ /* 0x004fc800078e02ff */
[----:B------:R-:W-:Y:S02]  /*0d40*/  IMAD.HI.U32 R4, R3, R9, R2 ;  /* 0x0000000903047227 */ /* 0x000fe400078e0002 */
[----:B------:R-:W0:Y:S04]  /*0d50*/  LDC.64 R8, c[0x0][0x380] ;  /* 0x0000e000ff087b82 */ /* 0x000e280000000a00 */
[----:B------:R-:W-:-:S04]  /*0d60*/  IMAD.HI.U32 R4, R4, R7, RZ ;  /* 0x0000000704047227 */ /* 0x000fc800078e00ff */
[----:B------:R-:W-:-:S04]  /*0d70*/  IMAD.MOV R6, RZ, RZ, -R4 ;  /* 0x000000ffff067224 */ /* 0x000fc800078e0a04 */
[----:B------:R-:W-:-:S05]  /*0d80*/  IMAD R6, R6, UR6, R7 ;  /* 0x0000000606067c24 */ /* 0x000fca000f8e0207 */
[----:B------:R-:W-:-:S13]  /*0d90*/  ISETP.GE.U32.AND P0, PT, R6, UR6, PT ;  /* 0x0000000606007c0c */ /* 0x000fda000bf06070 */
[----:B------:R-:W-:Y:S02]  /*0da0*/  @P0 VIADD R6, R6, -UR6 ;  /* 0x8000000606060c36 */ /* 0x000fe40008000000 */
[----:B------:R-:W-:-:S03]  /*0db0*/  @P0 VIADD R4, R4, 0x1 ;  /* 0x0000000104040836 */ /* 0x000fc60000000000 */
[----:B------:R-:W-:-:S13]  /*0dc0*/  ISETP.GE.U32.AND P1, PT, R6, UR6, PT ;  /* 0x0000000606007c0c */ /* 0x000fda000bf26070 */
[----:B------:R-:W-:Y:S01]  /*0dd0*/  @P1 VIADD R4, R4, 0x1 ;  /* 0x0000000104041836 */ /* 0x000fe20000000000 */
[----:B------:R-:W-:-:S05]  /*0de0*/  @!P2 LOP3.LUT R4, RZ, UR6, RZ, 0x33, !PT ;  /* 0x00000006ff04ac12 */ /* 0x000fca000f8e33ff */
[----:B-1----:R-:W-:-:S04]  /*0df0*/  IMAD R7, R4, UR4, R5 ;  /* 0x0000000404077c24 */ /* 0x002fc8000f8e0205 */
[----:B------:R-:W-:-:S04]  /*0e00*/  VIADD R6, R7, UR6 ;  /* 0x0000000607067c36 */ /* 0x000fc80008000000 */
[----:B0-----:R-:W-:-:S04]  /*0e10*/  IMAD.WIDE.U32 R2, R6, 0x8, R8 ;  /* 0x0000000806027825 */ /* 0x001fc800078e0008 */
[----:B------:R-:W-:Y:S02]  /*0e20*/  IMAD.WIDE.U32 R4, R7, 0x8, R8 ;  /* 0x0000000807047825 */ /* 0x000fe400078e0008 */
[----:B------:R-:W2:Y:S04]  /*0e30*/  LDG.E.64 R2, desc[UR8][R2.64] ;  /* 0x0000000802027981 */ /* 0x000ea8000c1e1b00 */
[----:B------:R-:W3:Y:S01]  /*0e40*/  LDG.E.64 R4, desc[UR8][R4.64] ;  /* 0x0000000804047981 */ /* 0x000ee2000c1e1b00 */
[----:B------:R-:W-:Y:S01]  /*0e50*/  LOP3.LUT R0, R12, 0x1, RZ, 0xc0, !PT ;  /* 0x000000010c007812 */ /* 0x000fe200078ec0ff */
[----:B------:R-:W-:Y:S01]  /*0e60*/  FMUL R11, R10, R10 ;  /* 0x0000000a0a0b7220 */ /* 0x000fe20000400000 */
[----:B------:R-:W-:Y:S01]  /*0e70*/  IMAD.MOV.U32 R9, RZ, RZ, 0x3effffff ;  /* 0x3effffffff097424 */ /* 0x000fe200078e00ff */
[----:B------:R-:W-:-:S02]  /*0e80*/  LOP3.LUT P1, RZ, R12, 0x2, RZ, 0xc0, !PT ;  /* 0x000000020cff7812 */ /* 0x000fc4000782c0ff */
[----:B------:R-:W-:Y:S01]  /*0e90*/  ISETP.NE.U32.AND P0, PT, R0, 0x1, PT ;  /* 0x000000010000780c */ /* 0x000fe20003f05070 */
[----:B------:R-:W-:Y:S02]  /*0ea0*/  HFMA2 R0, -RZ, RZ, 1.291015625, -0.052581787109375 ;  /* 0x3d2aaabbff007431 */ /* 0x000fe400000001ff */
[----:B------:R-:W-:Y:S01]  /*0eb0*/  FFMA R14, R11, R14, -0.0013887860113754868507 ;  /* 0xbab607ed0b0e7423 */ /* 0x000fe2000000000e */
[----:B------:R-:W-:-:S04]  /*0ec0*/  FSEL R9, -R9, -0.16666662693023681641, !P0 ;  /* 0xbe2aaaa809097808 */ /* 0x000fc80004000100 */
[----:B------:R-:W-:Y:S02]  /*0ed0*/  FSEL R14, R14, -0.00019574658654164522886, !P0 ;  /* 0xb94d41530e0e7808 */ /* 0x000fe40004000000 */
[----:B------:R-:W-:-:S05]  /*0ee0*/  FSEL R0, R0, 0.0083327032625675201416, !P0 ;  /* 0x3c0885e400007808 */ /* 0x000fca0004000000 */
[----:B------:R-:W-:Y:S01]  /*0ef0*/  FFMA R14, R11, R14, R0 ;  /* 0x0000000e0b0e7223 */ /* 0x000fe20000000000 */
[----:B------:R-:W-:-:S03]  /*0f00*/  FSEL R0, R10, 1, P0 ;  /* 0x3f8000000a007808 */ /* 0x000fc60000000000 */
[C---:B------:R-:W-:Y:S02]  /*0f10*/  FFMA R14, R11.reuse, R14, R9 ;  /* 0x0000000e0b0e7223 */ /* 0x040fe40000000009 */
[----:B------:R-:W0:Y:S01]  /*0f20*/  LDC.64 R8, c[0x0][0x388] ;  /* 0x0000e200ff087b82 */ /* 0x000e220000000a00 */
[----:B------:R-:W-:-:S04]  /*0f30*/  FFMA R11, R11, R0, RZ ;  /* 0x000000000b0b7223 */ /* 0x000fc800000000ff */
[----:B------:R-:W-:-:S04]  /*0f40*/  FFMA R0, R11, R14, R0 ;  /* 0x0000000e0b007223 */ /* 0x000fc80000000000 */
[----:B------:R-:W-:-:S04]  /*0f50*/  @P1 FADD R0, RZ, -R0 ;  /* 0x80000000ff001221 */ /* 0x000fc80000000000 */
[C---:B--2---:R-:W-:Y:S01]  /*0f60*/  FMUL R10, R0.reuse, R3 ;  /* 0x00000003000a7220 */ /* 0x044fe20000400000 */
[----:B------:R-:W-:-:S03]  /*0f70*/  FMUL R0, R0, R2 ;  /* 0x0000000200007220 */ /* 0x000fc60000400000 */
[C---:B------:R-:W-:Y:S01]  /*0f80*/  FFMA R11, R13.reuse, R2, -R10 ;  /* 0x000000020d0b7223 */ /* 0x040fe2000000080a */
[----:B------:R-:W-:Y:S01]  /*0f90*/  FFMA R0, R13, R3, R0 ;  /* 0x000000030d007223 */ /* 0x000fe20000000000 */
[----:B0-----:R-:W-:-:S04]  /*0fa0*/  IMAD.WIDE.U32 R2, R7, 0x8, R8 ;  /* 0x0000000807027825 */ /* 0x001fc800078e0008 */
[C-C-:B---3--:R-:W-:Y:S01]  /*0fb0*/  FADD R10, R11.reuse, R4.reuse ;  /* 0x000000040b0a7221 */ /* 0x148fe20000000000 */
[----:B------:R-:W-:Y:S01]  /*0fc0*/  FADD R4, -R11, R4 ;  /* 0x000000040b047221 */ /* 0x000fe20000000100 */
[C-C-:B------:R-:W-:Y:S01]  /*0fd0*/  FADD R11, R0.reuse, R5.reuse ;  /* 0x00000005000b7221 */ /* 0x140fe20000000000 */
[----:B------:R-:W-:Y:S01]  /*0fe0*/  FADD R5, -R0, R5 ;  /* 0x0000000500057221 */ /* 0x000fe20000000100 */
[----:B------:R-:W-:-:S03]  /*0ff0*/  IMAD.WIDE.U32 R6, R6, 0x8, R8 ;  /* 0x0000000806067825 */ /* 0x000fc600078e0008 */
[----:B------:R-:W-:Y:S04]  /*1000*/  STG.E.64 desc[UR8][R2.64], R10 ;  /* 0x0000000a02007986 */ /* 0x000fe8000c101b08 */
[----:B------:R-:W-:Y:S01]  /*1010*/  STG.E.64 desc[UR8][R6.64], R4 ;  /* 0x0000000406007986 */ /* 0x000fe2000c101b08 */
[----:B------:R-:W-:Y:S05]  /*1020*/  EXIT ;  /* 0x000000000000794d */ /* 0x000fea0003800000 */
        .weak           $__internal_0_$__cuda_sm20_div_rn_f64_full
        .type           $__internal_0_$__cuda_sm20_div_rn_f64_full,@function
        .size           $__internal_0_$__cuda_sm20_div_rn_f64_full,(.L_x_18 - $__internal_0_$__cuda_sm20_div_rn_f64_full)
$__internal_0_$__cuda_sm20_div_rn_f64_full:
[C---:B------:R-:W-:Y:S01]  /*1030*/  FSETP.GEU.AND P0, PT, |R11|.reuse, 1.469367938527859385e-39, PT ;  /* 0x001000000b00780b */ /* 0x040fe20003f0e200 */
[----:B------:R-:W-:Y:S01]  /*1040*/  IMAD.MOV.U32 R12, RZ, RZ, 0x1 ;  /* 0x00000001ff0c7424 */ /* 0x000fe200078e00ff */
[----:B------:R-:W-:Y:S01]  /*1050*/  LOP3.LUT R2, R11, 0x800fffff, RZ, 0xc0, !PT ;  /* 0x800fffff0b027812 */ /* 0x000fe200078ec0ff */
[----:B------:R-:W-:Y:S01]  /*1060*/  IMAD.MOV.U32 R6, RZ, RZ, 0x1ca00000 ;  /* 0x1ca00000ff067424 */ /* 0x000fe200078e00ff */
[C---:B------:R-:W-:Y:S01]  /*1070*/  FSETP.GEU.AND P2, PT, |R9|.reuse, 1.469367938527859385e-39, PT ;  /* 0x001000000900780b */ /* 0x040fe20003f4e200 */
[----:B------:R-:W-:Y:S01]  /*1080*/  BSSY.RECONVERGENT B1, `(.L_x_8) ;  /* 0x0000053000017945 */ /* 0x000fe20003800200 */
[----:B------:R-:W-:Y:S01]  /*1090*/  LOP3.LUT R3, R2, 0x3ff00000, RZ, 0xfc, !PT ;  /* 0x3ff0000002037812 */ /* 0x000fe200078efcff */
[----:B------:R-:W-:Y:S01]  /*10a0*/  IMAD.MOV.U32 R2, RZ, RZ, R10 ;  /* 0x000000ffff027224 */ /* 0x000fe200078e000a */
[----:B------:R-:W-:-:S05]  /*10b0*/  LOP3.LUT R4, R9, 0x7ff00000, RZ, 0xc0, !PT ;  /* 0x7ff0000009047812 */ /* 0x000fca00078ec0ff */
[----:B------:R-:W-:-:S04]  /*10c0*/  @!P0 DMUL R2, R10, 8.98846567431157953865e+307 ;  /* 0x7fe000000a028828 */ /* 0x000fc80000000000 */
[----:B------:R-:W-:Y:S01]  /*10d0*/  @!P2 LOP3.LUT R19, R11, 0x7ff00000, RZ, 0xc0, !PT ;  /* 0x7ff000000b13a812 */ /* 0x000fe200078ec0ff */
[----:B------:R-:W-:Y:S01]  /*10e0*/  @!P2 IMAD.MOV.U32 R18, RZ, RZ, RZ ;  /* 0x000000ffff12a224 */ /* 0x000fe200078e00ff */
[----:B------:R-:W0:Y:S02]  /*10f0*/  MUFU.RCP64H R13, R3 ;  /* 0x00000003000d7308 */ /* 0x000e240000001800 */
[----:B------:R-:W-:-:S04]  /*1100*/  @!P2 ISETP.GE.U32.AND P3, PT, R4, R19, PT ;  /* 0x000000130400a20c */ /* 0x000fc80003f66070 */
[----:B------:R-:W-:-:S04]  /*1110*/  @!P2 SEL R19, R6, 0x63400000, !P3 ;  /* 0x634000000613a807 */ /* 0x000fc80005800000 */
[----:B------:R-:W-:-:S04]  /*1120*/  @!P2 LOP3.LUT R19, R19, 0x80000000, R9, 0xf8, !PT ;  /* 0x800000001313a812 */ /* 0x000fc800078ef809 */
[----:B------:R-:W-:Y:S01]  /*1130*/  @!P2 LOP3.LUT R19, R19, 0x100000, RZ, 0xfc, !PT ;  /* 0x001000001313a812 */ /* 0x000fe200078efcff */
[----:B0-----:R-:W-:-:S08]  /*1140*/  DFMA R14, R12, -R2, 1 ;  /* 0x3ff000000c0e742b */ /* 0x001fd00000000802 */
[----:B------:R-:W-:Y:S01]  /*1150*/  DFMA R16, R14, R14, R14 ;  /* 0x0000000e0e10722b */ /* 0x000fe2000000000e */
[----:B------:R-:W-:-:S04]  /*1160*/  LOP3.LUT R15, R11, 0x7ff00000, RZ, 0xc0, !PT ;  /* 0x7ff000000b0f7812 */ /* 0x000fc800078ec0ff */
[----:B------:R-:W-:-:S03]  /*1170*/  ISETP.GE.U32.AND P1, PT, R4, R15, PT ;  /* 0x0000000f0400720c */ /* 0x000fc60003f26070 */
[----:B------:R-:W-:Y:S01]  /*1180*/  DFMA R16, R12, R16, R12 ;  /* 0x000000100c10722b */ /* 0x000fe2000000000c */
[----:B------:R-:W-:Y:S01]  /*1190*/  SEL R13, R6, 0x63400000, !P1 ;  /* 0x63400000060d7807 */ /* 0x000fe20004800000 */
[----:B------:R-:W-:-:S03]  /*11a0*/  IMAD.MOV.U32 R12, RZ, RZ, R8 ;  /* 0x000000ffff0c7224 */ /* 0x000fc600078e0008 */
[----:B------:R-:W-:-:S03]  /*11b0*/  LOP3.LUT R13, R13, 0x800fffff, R9, 0xf8, !PT ;  /* 0x800fffff0d0d7812 */ /* 0x000fc600078ef809 */
[----:B------:R-:W-:-:S03]  /*11c0*/  DFMA R20, R16, -R2, 1 ;  /* 0x3ff000001014742b */ /* 0x000fc60000000802 */
[----:B------:R-:W-:-:S05]  /*11d0*/  @!P2 DFMA R12, R12, 2, -R18 ;  /* 0x400000000c0ca82b */ /* 0x000fca0000000812 */
[----:B------:R-:W-:Y:S01]  /*11e0*/  DFMA R16, R16, R20, R16 ;  /* 0x000000141010722b */ /* 0x000fe20000000010 */
[----:B------:R-:W-:Y:S02]  /*11f0*/  IMAD.MOV.U32 R21, RZ, RZ, R4 ;  /* 0x000000ffff157224 */ /* 0x000fe400078e0004 */
[----:B------:R-:W-:Y:S01]  /*1200*/  IMAD.MOV.U32 R20, RZ, RZ, R15 ;  /* 0x000000ffff147224 */ /* 0x000fe200078e000f */
[----:B------:R-:W-:Y:S02]  /*1210*/  @!P0 LOP3.LUT R20, R3, 0x7ff00000, RZ, 0xc0, !PT ;  /* 0x7ff0000003148812 */ /* 0x000fe400078ec0ff */
[----:B------:R-:W-:Y:S02]  /*1220*/  @!P2 LOP3.LUT R21, R13, 0x7ff00000, RZ, 0xc0, !PT ;  /* 0x7ff000000d15a812 */ /* 0x000fe400078ec0ff */
[----:B------:R-:W-:Y:S01]  /*1230*/  DMUL R18, R16, R12 ;  /* 0x0000000c10127228 */ /* 0x000fe20000000000 */
[----:B------:R-:W-:Y:S01]  /*1240*/  VIADD R23, R20, 0xffffffff ;  /* 0xffffffff14177836 */ /* 0x000fe20000000000 */
[----:B------:R-:W-:-:S04]  /*1250*/  IADD3 R22, PT, PT, R21, -0x1, RZ ;  /* 0xffffffff15167810 */ /* 0x000fc80007ffe0ff */
[----:B------:R-:W-:Y:S02]  /*1260*/  ISETP.GT.U32.AND P0, PT, R22, 0x7feffffe, PT ;  /* 0x7feffffe1600780c */ /* 0x000fe40003f04070 */
[----:B------:R-:W-:Y:S02]  /*1270*/  DFMA R14, R18, -R2, R12 ;  /* 0x80000002120e722b */ /* 0x000fe4000000000c */
[----:B------:R-:W-:-:S06]  /*1280*/  ISETP.GT.U32.OR P0, PT, R23, 0x7feffffe, P0 ;  /* 0x7feffffe1700780c */ /* 0x000fcc0000704470 */
[----:B------:R-:W-:-:S07]  /*1290*/  DFMA R14, R16, R14, R18 ;  /* 0x0000000e100e722b */ /* 0x000fce0000000012 */
[----:B------:R-:W-:Y:S05]  /*12a0*/  @P0 BRA `(.L_x_9) ;  /* 0x00000000006c0947 */ /* 0x000fea0003800000 */
[----:B------:R-:W-:-:S04]  /*12b0*/  LOP3.LUT R9, R11, 0x7ff00000, RZ, 0xc0, !PT ;  /* 0x7ff000000b097812 */ /* 0x000fc800078ec0ff */
[CC--:B------:R-:W-:Y:S02]  /*12c0*/  VIADDMNMX R8, R4.reuse, -R9.reuse, 0xb9600000, !PT ;  /* 0xb960000004087446 */ /* 0x0c0fe40007800909 */
[----:B------:R-:W-:Y:S02]  /*12d0*/  ISETP.GE.U32.AND P0, PT, R4, R9, PT ;  /* 0x000000090400720c */ /* 0x000fe40003f06070 */
[----:B------:R-:W-:Y:S02]  /*12e0*/  VIMNMX R8, PT, PT, R8, 0x46a00000, PT ;  /* 0x46a0000008087848 */ /* 0x000fe40003fe0100 */
[----:B------:R-:W-:-:S05]  /*12f0*/  SEL R9, R6, 0x63400000, !P0 ;  /* 0x6340000006097807 */ /* 0x000fca0004000000 */
[----:B------:R-:W-:Y:S02]  /*1300*/  IMAD.IADD R4, R8, 0x1, -R9 ;  /* 0x0000000108047824 */ /* 0x000fe400078e0a09 */
[----:B------:R-:W-:Y:S02]  /*1310*/  IMAD.MOV.U32 R8, RZ, RZ, RZ ;  /* 0x000000ffff087224 */ /* 0x000fe400078e00ff */
[----:B------:R-:W-:-:S06]  /*1320*/  VIADD R9, R4, 0x7fe00000 ;  /* 0x7fe0000004097836 */ /* 0x000fcc0000000000 */
[----:B------:R-:W-:-:S10]  /*1330*/  DMUL R16, R14, R8 ;  /* 0x000000080e107228 */ /* 0x000fd40000000000 */
[----:B------:R-:W-:-:S13]  /*1340*/  FSETP.GTU.AND P0, PT, |R17|, 1.469367938527859385e-39, PT ;  /* 0x001000001100780b */ /* 0x000fda0003f0c200 */
[----:B------:R-:W-:Y:S05]  /*1350*/  @P0 BRA `(.L_x_10) ;  /* 0x0000000000940947 */ /* 0x000fea0003800000 */
[----:B------:R-:W-:Y:S01]  /*1360*/  DFMA R2, R14, -R2, R12 ;  /* 0x800000020e02722b */ /* 0x000fe2000000000c */
[----:B------:R-:W-:-:S09]  /*1370*/  IMAD.MOV.U32 R8, RZ, RZ, RZ ;  /* 0x000000ffff087224 */ /* 0x000fd200078e00ff */
[C---:B------:R-:W-:Y:S02]  /*1380*/  FSETP.NEU.AND P0, PT, R3.reuse, RZ, PT ;  /* 0x000000ff0300720b */ /* 0x040fe40003f0d000 */
[----:B------:R-:W-:-:S04]  /*1390*/  LOP3.LUT R11, R3, 0x80000000, R11, 0x48, !PT ;  /* 0x80000000030b7812 */ /* 0x000fc800078e480b */
[----:B------:R-:W-:-:S07]  /*13a0*/  LOP3.LUT R9, R11, R9, RZ, 0xfc, !PT ;  /* 0x000000090b097212 */ /* 0x000fce00078efcff */
[----:B------:R-:W-:Y:S05]  /*13b0*/  @!P0 BRA `(.L_x_10) ;  /* 0x00000000007c8947 */ /* 0x000fea0003800000 */
[----:B------:R-:W-:Y:S01]  /*13c0*/  IMAD.MOV R3, RZ, RZ, -R4 ;  /* 0x000000ffff037224 */ /* 0x000fe200078e0a04 */
[----:B------:R-:W-:Y:S01]  /*13d0*/  DMUL.RP R8, R14, R8 ;  /* 0x000000080e087228 */ /* 0x000fe20000008000 */
[----:B------:R-:W-:-:S06]  /*13e0*/  IMAD.MOV.U32 R2, RZ, RZ, RZ ;  /* 0x000000ffff027224 */ /* 0x000fcc00078e00ff */
[----:B------:R-:W-:-:S03]  /*13f0*/  DFMA R2, R16, -R2, R14 ;  /* 0x800000021002722b */ /* 0x000fc6000000000e */
[----:B------:R-:W-:-:S03]  /*1400*/  LOP3.LUT R11, R9, R11, RZ, 0x3c, !PT ;  /* 0x0000000b090b7212 */ /* 0x000fc600078e3cff */
[----:B------:R-:W-:-:S04]  /*1410*/  IADD3 R2, PT, PT, -R4, -0x43300000, RZ ;  /* 0xbcd0000004027810 */ /* 0x000fc80007ffe1ff */
[----:B------:R-:W-:-:S04]  /*1420*/  FSETP.NEU.AND P0, PT, |R3|, R2, PT ;  /* 0x000000020300720b */ /* 0x000fc80003f0d200 */
[----:B------:R-:W-:Y:S02]  /*1430*/  FSEL R16, R8, R16, !P0 ;  /* 0x0000001008107208 */ /* 0x000fe40004000000 */
[----:B------:R-:W-:Y:S01]  /*1440*/  FSEL R17, R11, R17, !P0 ;  /* 0x000000110b117208 */ /* 0x000fe20004000000 */
[----:B------:R-:W-:Y:S06]  /*1450*/  BRA `(.L_x_10) ;  /* 0x0000000000547947 */ /* 0x000fec0003800000 */
.L_x_9:
[----:B------:R-:W-:-:S14]  /*1460*/  DSETP.NAN.AND P0, PT, R8, R8, PT ;  /* 0x000000080800722a */ /* 0x000fdc0003f08000 */
[----:B------:R-:W-:Y:S05]  /*1470*/  @P0 BRA `(.L_x_11) ;  /* 0x0000000000440947 */ /* 0x000fea0003800000 */
[----:B------:R-:W-:-:S14]  /*1480*/  DSETP.NAN.AND P0, PT, R10, R10, PT ;  /* 0x0000000a0a00722a */ /* 0x000fdc0003f08000 */
[----:B------:R-:W-:Y:S05]  /*1490*/  @P0 BRA `(.L_x_12) ;  /* 0x0000000000300947 */ /* 0x000fea0003800000 */
[----:B------:R-:W-:Y:S01]  /*14a0*/  ISETP.NE.AND P0, PT, R21, R20, PT ;  /* 0x000000141500720c */ /* 0x000fe20003f05270 */
[----:B------:R-:W-:Y:S01]  /*14b0*/  IMAD.MOV.U32 R16, RZ, RZ, 0x0 ;  /* 0x00000000ff107424 */ /* 0x000fe200078e00ff */
[----:B------:R-:W-:-:S11]  /*14c0*/  MOV R17, 0xfff80000 ;  /* 0xfff8000000117802 */ /* 0x000fd60000000f00 */
[----:B------:R-:W-:Y:S05]  /*14d0*/  @!P0 BRA `(.L_x_10) ;  /* 0x0000000000348947 */ /* 0x000fea0003800000 */
[----:B------:R-:W-:Y:S02]  /*14e0*/  ISETP.NE.AND P0, PT, R21, 0x7ff00000, PT ;  /* 0x7ff000001500780c */ /* 0x000fe40003f05270 */
[----:B------:R-:W-:Y:S02]  /*14f0*/  LOP3.LUT R17, R9, 0x80000000, R11, 0x48, !PT ;  /* 0x8000000009117812 */ /* 0x000fe400078e480b */
[----:B------:R-:W-:-:S13]  /*1500*/  ISETP.EQ.OR P0, PT, R20, RZ, !P0 ;  /* 0x000000ff1400720c */ /* 0x000fda0004702670 */
[----:B------:R-:W-:Y:S01]  /*1510*/  @P0 LOP3.LUT R2, R17, 0x7ff00000, RZ, 0xfc, !PT ;  /* 0x7ff0000011020812 */ /* 0x000fe200078efcff */
[----:B------:R-:W-:Y:S02]  /*1520*/  @!P0 IMAD.MOV.U32 R16, RZ, RZ, RZ ;  /* 0x000000ffff108224 */ /* 0x000fe400078e00ff */
[----:B------:R-:W-:Y:S02]  /*1530*/  @P0 IMAD.MOV.U32 R16, RZ, RZ, RZ ;  /* 0x000000ffff100224 */ /* 0x000fe400078e00ff */
[----:B------:R-:W-:Y:S01]  /*1540*/  @P0 IMAD.MOV.U32 R17, RZ, RZ, R2 ;  /* 0x000000ffff110224 */ /* 0x000fe200078e0002 */
[----:B------:R-:W-:Y:S06]  /*1550*/  BRA `(.L_x_10) ;  /* 0x0000000000147947 */ /* 0x000fec0003800000 */
.L_x_12:
[----:B------:R-:W-:Y:S01]  /*1560*/  LOP3.LUT R17, R11, 0x80000, RZ, 0xfc, !PT ;  /* 0x000800000b117812 */ /* 0x000fe200078efcff */
[----:B------:R-:W-:Y:S01]  /*1570*/  IMAD.MOV.U32 R16, RZ, RZ, R10 ;  /* 0x000000ffff107224 */ /* 0x000fe200078e000a */
[----:B------:R-:W-:Y:S06]  /*1580*/  BRA `(.L_x_10) ;  /* 0x0000000000087947 */ /* 0x000fec0003800000 */
.L_x_11:
[----:B------:R-:W-:Y:S01]  /*1590*/  LOP3.LUT R17, R9, 0x80000, RZ, 0xfc, !PT ;  /* 0x0008000009117812 */ /* 0x000fe200078efcff */
[----:B------:R-:W-:-:S07]  /*15a0*/  IMAD.MOV.U32 R16, RZ, RZ, R8 ;  /* 0x000000ffff107224 */ /* 0x000fce00078e0008 */
.L_x_10:
[----:B------:R-:W-:Y:S05]  /*15b0*/  BSYNC.RECONVERGENT B1 ;  /* 0x0000000000017941 */ /* 0x000fea0003800200 */
.L_x_8:
[----:B------:R-:W-:Y:S02]  /*15c0*/  IMAD.MOV.U32 R2, RZ, RZ, R0 ;  /* 0x000000ffff027224 */ /* 0x000fe400078e0000 */
[----:B------:R-:W-:-:S04]  /*15d0*/  IMAD.MOV.U32 R3, RZ, RZ, 0x0 ;  /* 0x00000000ff037424 */ /* 0x000fc800078e00ff */
[----:B------:R-:W-:Y:S05]  /*15e0*/  RET.REL.NODEC R2 `(_Z7fft_gpuP6float2S0_iiii) ;  /* 0xffffffe802847950 */ /* 0x000fea0003c3ffff */
.L_x_13:
[----:B------:R-:W-:-:S00]  /*15f0*/  BRA `(.L_x_13) ;  /* 0xfffffffc00fc7947 */ /* 0x000fc0000383ffff */
[----:B------:R-:W-:-:S00]  /*1600*/  NOP ;  /* 0x0000000000007918 */ /* 0x000fc00000000000 */
[----:B------:R-:W-:-:S00]  /*1610*/  NOP ;  /* 0x0000000000007918 */ /* 0x000fc00000000000 */
[----:B------:R-:W-:-:S00]  /*1620*/  NOP ;  /* 0x0000000000007918 */ /* 0x000fc00000000000 */
[----:B------:R-:W-:-:S00]  /*1630*/  NOP ;  /* 0x0000000000007918 */ /* 0x000fc00000000000 */
[----:B------:R-:W-:-:S00]  /*1640*/  NOP ;  /* 0x0000000000007918 */ /* 0x000fc00000000000 */
[----:B------:R-:W-:-:S00]  /*1650*/  NOP ;  /* 0x0000000000007918 */ /* 0x000fc00000000000 */
[----:B------:R-:W-:-:S00]  /*1660*/  NOP ;  /* 0x0000000000007918 */ /* 0x000fc00000000000 */
[----:B------:R-:W-:-:S00]  /*1670*/  NOP ;  /* 0x0000000000007918 */ /* 0x000fc00000000000 */
.L_x_18:


//--------------------- .text._Z18compute_dft_on_gpuP6float2S0_S0_ii --------------------------
	.section	.text._Z18compute_dft_on_gpuP6float2S0_S0_ii,"ax",@progbits
	.align	128
        .global         _Z18compute_dft_on_gpuP6float2S0_S0_ii
        .type           _Z18compute_dft_on_gpuP6float2S0_S0_ii,@function
        .size           _Z18compute_dft_on_gpuP6float2S0_S0_ii,(.L_x_20 - _Z18compute_dft_on_gpuP6float2S0_S0_ii)
        .other          _Z18compute_dft_on_gpuP6float2S0_S0_ii,@"STO_CUDA_ENTRY STV_DEFAULT"
_Z18compute_dft_on_gpuP6float2S0_S0_ii:
.text._Z18compute_dft_on_gpuP6float2S0_S0_ii:
[----:B------:R-:W-:Y:S01]  /*0000*/  LDC R1, c[0x0][0x37c] ;  /* 0x0000df00ff017b82 */ /* 0x000fe20000000800 */
[----:B------:R-:W0:Y:S07]  /*0010*/  S2R R27, SR_TID.Y ;  /* 0x00000000001b7919 */ /* 0x000e2e0000002200 */
[----:B------:R-:W1:Y:S01]  /*0020*/  S2UR UR4, SR_CTAID.X ;  /* 0x00000000000479c3 */ /* 0x000e620000002500 */
[----:B------:R-:W1:Y:S01]  /*0030*/  LDCU UR5, c[0x0][0x360] ;  /* 0x00006c00ff0577ac */ /* 0x000e620008000800 */
[----:B------:R-:W2:Y:S01]  /*0040*/  S2R R9, SR_TID.X ;  /* 0x0000000000097919 */ /* 0x000ea20000002100 */
[----:B------:R-:W3:Y:S05]  /*0050*/  LDCU.64 UR8, c[0x0][0x358] ;  /* 0x00006b00ff0877ac */ /* 0x000eea0008000a00 */
[----:B------:R-:W0:Y:S08]  /*0060*/  S2UR UR6, SR_CTAID.Y ;  /* 0x00000000000679c3 */ /* 0x000e300000002600 */
[----:B------:R-:W0:Y:S08]  /*0070*/  LDC R0, c[0x0][0x364] ;  /* 0x0000d900ff007b82 */ /* 0x000e300000000800 */
[----:B------:R-:W4:Y:S01]  /*0080*/  LDC.64 R6, c[0x0][0x398] ;  /* 0x0000e600ff067b82 */ /* 0x000f220000000a00 */
[----:B-1----:R-:W-:-:S07]  /*0090*/  UIMAD UR4, UR4, UR5, URZ ;  /* 0x00000005040472a4 */ /* 0x002fce000f8e02ff */
[----:B------:R-:W1:Y:S01]  /*00a0*/  LDC.64 R4, c[0x0][0x390] ;  /* 0x0000e400ff047b82 */ /* 0x000e620000000a00 */
[----:B0-----:R-:W-:Y:S01]  /*00b0*/  IMAD R27, R0, UR6, R27 ;  /* 0x00000006001b7c24 */ /* 0x001fe2000f8e021b */
[----:B--2---:R-:W-:-:S04]  /*00c0*/  IADD3 R0, PT, PT, R9, UR4, RZ ;  /* 0x0000000409007c10 */ /* 0x004fc8000fffe0ff */
[----:B------:R-:W-:Y:S02]  /*00d0*/  VIMNMX.U32 R3, PT, PT, R0, R27, !PT ;  /* 0x0000001b00037248 */ /* 0x000fe40007fe0000 */
[----:B----4-:R-:W-:Y:S01]  /*00e0*/  ISETP.GE.AND P0, PT, R6, 0x1, PT ;  /* 0x000000010600780c */ /* 0x010fe20003f06270 */
[----:B------:R-:W-:-:S03]  /*00f0*/  IMAD R15, R27, R7, R0 ;  /* 0x000000071b0f7224 */ /* 0x000fc600078e0200 */
[----:B------:R-:W-:Y:S01]  /*0100*/  ISETP.GE.U32.OR P0, PT, R3, R6, !P0 ;  /* 0x000000060300720c */ /* 0x000fe20004706470 */
[----:B-1----:R-:W-:-:S05]  /*0110*/  IMAD.WIDE.U32 R4, R15, 0x8, R4 ;  /* 0x000000080f047825 */ /* 0x002fca00078e0004 */
[----:B---3--:R0:W-:Y:S07]  /*0120*/  STG.E.64 desc[UR8][R4.64], RZ ;  /* 0x000000ff04007986 */ /* 0x0081ee000c101b08 */
[----:B------:R-:W-:Y:S05]  /*0130*/  @P0 EXIT ;  /* 0x000000000000094d */ /* 0x000fea0003800000 */
[C---:B------:R-:W-:Y:S01]  /*0140*/  ISETP.GE.U32.AND P1, PT, R6.reuse, 0x4, PT ;  /* 0x000000040600780c */ /* 0x040fe20003f26070 */
[----:B------:R-:W-:Y:S01]  /*0150*/  HFMA2 R19, -RZ, RZ, 0, 0 ;  /* 0x00000000ff137431 */ /* 0x000fe200000001ff */
[----:B------:R-:W-:Y:S02]  /*0160*/  LOP3.LUT R0, R6, 0x3, RZ, 0xc0, !PT ;  /* 0x0000000306007812 */ /* 0x000fe400078ec0ff */
[----:B------:R-:W-:Y:S02]  /*0170*/  CS2R R12, SRZ ;  /* 0x00000000000c7805 */ /* 0x000fe4000001ff00 */
[----:B------:R-:W-:-:S07]  /*0180*/  ISETP.NE.AND P0, PT, R0, RZ, PT ;  /* 0x000000ff0000720c */ /* 0x000fce0003f05270 */
[----:B------:R-:W-:Y:S06]  /*0190*/  @!P1 BRA `(.L_x_14) ;  /* 0x00000004002c9947 */ /* 0x000fec0003800000 */
[----:B------:R-:W1:Y:S01]  /*01a0*/  LDCU.64 UR6, c[0x0][0x380] ;  /* 0x00007000ff0677ac */ /* 0x000e620008000a00 */
[C---:B------:R-:W-:Y:S01]  /*01b0*/  IADD3 R2, PT, PT, R6.reuse, UR4, R9 ;  /* 0x0000000406027c10 */ /* 0x040fe2000fffe009 */
[C---:B------:R-:W-:Y:S01]  /*01c0*/  IMAD R29, R6.reuse, 0x3, R15 ;  /* 0x00000003061d7824 */ /* 0x040fe200078e020f */
[C---:B------:R-:W-:Y:S02]  /*01d0*/  LOP3.LUT R13, R6.reuse, 0x7ffffffc, RZ, 0xc0, !PT ;  /* 0x7ffffffc060d7812 */ /* 0x040fe400078ec0ff */
[----:B------:R-:W-:Y:S01]  /*01e0*/  LEA R25, R6, R15, 0x1 ;  /* 0x0000000f06197211 */ /* 0x000fe200078e08ff */
[----:B------:R-:W-:Y:S01]  /*01f0*/  IMAD R27, R27, R7, R2 ;  /* 0x000000071b1b7224 */ /* 0x000fe200078e0202 */
[----:B------:R-:W-:Y:S02]  /*0200*/  MOV R19, RZ ;  /* 0x000000ff00137202 */ /* 0x000fe40000000f00 */
[----:B------:R-:W-:Y:S02]  /*0210*/  MOV R23, R15 ;  /* 0x0000000f00177202 */ /* 0x000fe40000000f00 */
[----:B------:R-:W-:Y:S01]  /*0220*/  IADD3 R7, PT, PT, -R13, RZ, RZ ;  /* 0x000000ff0d077210 */ /* 0x000fe20007ffe1ff */
[----:B-1----:R-:W-:-:S04]  /*0230*/  UIADD3 UR5, UP0, UPT, UR6, 0x10, URZ ;  /* 0x0000001006057890 */ /* 0x002fc8000ff1e0ff */
[----:B------:R-:W-:Y:S02]  /*0240*/  UIADD3.X UR6, UPT, UPT, URZ, UR7, URZ, UP0, !UPT ;  /* 0x00000007ff067290 */ /* 0x000fe400087fe4ff */
[----:B------:R-:W-:-:S04]  /*0250*/  MOV R10, UR5 ;  /* 0x00000005000a7c02 */ /* 0x000fc80008000f00 */
[----:B------:R-:W-:-:S07]  /*0260*/  MOV R11, UR6 ;  /* 0x00000006000b7c02 */ /* 0x000fce0008000f00 */
.L_x_15:
[----:B------:R-:W1:Y:S01]  /*0270*/  LDC.64 R8, c[0x0][0x388] ;  /* 0x0000e200ff087b82 */ /* 0x000e620000000a00 */
[----:B------:R-:W2:Y:S01]  /*0280*/  LDG.E.64 R2, desc[UR8][R10.64+-0x10] ;  /* 0xfffff0080a027981 */ /* 0x000ea2000c1e1b00 */
[----:B-1-3--:R-:W-:-:S05]  /*0290*/  IMAD.WIDE.U32 R20, R23, 0x8, R8 ;  /* 0x0000000817147825 */ /* 0x00afca00078e0008 */
[----:B------:R-:W2:Y:S02]  /*02a0*/  LDG.E.64 R16, desc[UR8][R20.64] ;  /* 0x0000000814107981 */ /* 0x000ea4000c1e1b00 */
[----:B--2---:R-:W-:-:S04]  /*02b0*/  FMUL R14, R17, R3 ;  /* 0x00000003110e7220 */ /* 0x004fc80000400000 */
[----:B------:R-:W-:-:S04]  /*02c0*/  FFMA R2, R16, R2, -R14 ;  /* 0x0000000210027223 */ /* 0x000fc8000000080e */
[----:B------:R-:W-:-:S05]  /*02d0*/  FADD R12, R2, R12 ;  /* 0x0000000c020c7221 */ /* 0x000fca0000000000 */
[----:B------:R1:W-:Y:S04]  /*02e0*/  STG.E desc[UR8][R4.64], R12 ;  /* 0x0000000c04007986 */ /* 0x0003e8000c101908 */
[----:B------:R-:W2:Y:S04]  /*02f0*/  LDG.E R14, desc[UR8][R10.64+-0x10] ;  /* 0xfffff0080a0e7981 */ /* 0x000ea8000c1e1900 */
[----:B------:R-:W3:Y:S01]  /*0300*/  LDG.E R2, desc[UR8][R20.64] ;  /* 0x0000000814027981 */ /* 0x000ee2000c1e1900 */
[----:B--2---:R-:W-:-:S04]  /*0310*/  FMUL R14, R17, R14 ;  /* 0x0000000e110e7220 */ /* 0x004fc80000400000 */
[----:B---3--:R-:W-:Y:S01]  /*0320*/  FFMA R14, R3, R2, R14 ;  /* 0x00000002030e7223 */ /* 0x008fe2000000000e */
[----:B------:R-:W-:-:S04]  /*0330*/  IMAD.WIDE.U32 R2, R27, 0x8, R8 ;  /* 0x000000081b027825 */ /* 0x000fc800078e0008 */
[----:B------:R-:W-:-:S05]  /*0340*/  FADD R14, R14, R19 ;  /* 0x000000130e0e7221 */ /* 0x000fca0000000000 */
[----:B------:R2:W-:Y:S04]  /*0350*/  STG.E desc[UR8][R4.64+0x4], R14 ;  /* 0x0000040e04007986 */ /* 0x0005e8000c101908 */
[----:B------:R-:W3:Y:S04]  /*0360*/  LDG.E.64 R16, desc[UR8][R2.64] ;  /* 0x0000000802107981 */ /* 0x000ee8000c1e1b00 */
[----:B------:R-:W3:Y:S02]  /*0370*/  LDG.E.64 R18, desc[UR8][R10.64+-0x8] ;  /* 0xfffff8080a127981 */ /* 0x000ee4000c1e1b00 */
[----:B---3--:R-:W-:-:S04]  /*0380*/  FMUL R22, R17, R19 ;  /* 0x0000001311167220 */ /* 0x008fc80000400000 */
[----:B------:R-:W-:-:S04]  /*0390*/  FFMA R16, R16, R18, -R22 ;  /* 0x0000001210107223 */ /* 0x000fc80000000816 */
[----:B-1----:R-:W-:-:S05]  /*03a0*/  FADD R12, R12, R16 ;  /* 0x000000100c0c7221 */ /* 0x002fca0000000000 */
[----:B------:R1:W-:Y:S04]  /*03b0*/  STG.E desc[UR8][R4.64], R12 ;  /* 0x0000000c04007986 */ /* 0x0003e8000c101908 */
[----:B------:R-:W3:Y:S04]  /*03c0*/  LDG.E R18, desc[UR8][R10.64+-0x8] ;  /* 0xfffff8080a127981 */ /* 0x000ee8000c1e1900 */
[----:B------:R-:W4:Y:S01]  /*03d0*/  LDG.E R16, desc[UR8][R2.64] ;  /* 0x0000000802107981 */ /* 0x000f22000c1e1900 */
[----:B---3--:R-:W-:-:S04]  /*03e0*/  FMUL R17, R17, R18 ;  /* 0x0000001211117220 */ /* 0x008fc80000400000 */
[----:B----4-:R-:W-:-:S04]  /*03f0*/  FFMA R17, R16, R19, R17 ;  /* 0x0000001310117223 */ /* 0x010fc80000000011 */
[----:B--2---:R-:W-:Y:S01]  /*0400*/  FADD R14, R14, R17 ;  /* 0x000000110e0e7221 */ /* 0x004fe20000000000 */
[----:B------:R-:W-:-:S04]  /*0410*/  IMAD.WIDE.U32 R16, R25, 0x8, R8 ;  /* 0x0000000819107825 */ /* 0x000fc800078e0008 */
        /* <DEDUP_REMOVED lines=9> */
[----:B------:R-:W-:-:S04]  /*04b0*/  IMAD.WIDE.U32 R8, R29, 0x8, R8 ;  /* 0x000000081d087825 */ /* 0x000fc800078e0008 */
[----:B---3--:R-:W-:-:S04]  /*04c0*/  FMUL R19, R19, R18 ;  /* 0x0000001213137220 */ /* 0x008fc80000400000 */
[----:B----4-:R-:W-:-:S04]  /*04d0*/  FFMA R21, R2, R21, R19 ;  /* 0x0000001502157223 */ /* 0x010fc80000000013 */
[----:B------:R-:W-:-:S05]  /*04e0*/  FADD R21, R14, R21 ;  /* 0x000000150e157221 */ /* 0x000fca0000000000 */
[----:B------:R3:W-:Y:S04]  /*04f0*/  STG.E desc[UR8][R4.64+0x4], R21 ;  /* 0x0000041504007986 */ /* 0x0007e8000c101908 */
[----:B------:R-:W2:Y:S04]  /*0500*/  LDG.E.64 R2, desc[UR8][R8.64] ;  /* 0x0000000808027981 */ /* 0x000ea8000c1e1b00 */
[----:B------:R-:W2:Y:S02]  /*0510*/  LDG.E.64 R18, desc[UR8][R10.64+0x8] ;  /* 0x000008080a127981 */ /* 0x000ea4000c1e1b00 */
[----:B--2---:R-:W-:-:S04]  /*0520*/  FMUL R14, R3, R19 ;  /* 0x00000013030e7220 */ /* 0x004fc80000400000 */
[----:B------:R-:W-:-:S04]  /*0530*/  FFMA R2, R2, R18, -R14 ;  /* 0x0000001202027223 */ /* 0x000fc8000000080e */
[----:B-1----:R-:W-:-:S05]  /*0540*/  FADD R12, R12, R2 ;  /* 0x000000020c0c7221 */ /* 0x002fca0000000000 */
[----:B------:R3:W-:Y:S04]  /*0550*/  STG.E desc[UR8][R4.64], R12 ;  /* 0x0000000c04007986 */ /* 0x0007e8000c101908 */
[----:B------:R1:W2:Y:S04]  /*0560*/  LDG.E R14, desc[UR8][R10.64+0x8] ;  /* 0x000008080a0e7981 */ /* 0x0002a8000c1e1900 */
[----:B------:R-:W4:Y:S01]  /*0570*/  LDG.E R2, desc[UR8][R8.64] ;  /* 0x0000000808027981 */ /* 0x000f22000c1e1900 */
[----:B------:R-:W-:-:S04]  /*0580*/  IADD3 R7, PT, PT, R7, 0x4, RZ ;  /* 0x0000000407077810 */ /* 0x000fc80007ffe0ff */
[----:B------:R-:W-:Y:S02]  /*0590*/  ISETP.NE.AND P1, PT, R7, RZ, PT ;  /* 0x000000ff0700720c */ /* 0x000fe40003f25270 */
[----:B-1----:R-:W-:Y:S02]  /*05a0*/  IADD3 R10, P2, PT, R10, 0x20, RZ ;  /* 0x000000200a0a7810 */ /* 0x002fe40007f5e0ff */
[C---:B------:R-:W-:Y:S02]  /*05b0*/  LEA R23, R6.reuse, R23, 0x2 ;  /* 0x0000001706177211 */ /* 0x040fe400078e10ff */
[----:B------:R-:W-:Y:S02]  /*05c0*/  IADD3.X R11, PT, PT, RZ, R11, RZ, P2, !PT ;  /* 0x0000000bff0b7210 */ /* 0x000fe400017fe4ff */
[C---:B------:R-:W-:Y:S02]  /*05d0*/  LEA R29, R6.reuse, R29, 0x2 ;  /* 0x0000001d061d7211 */ /* 0x040fe400078e10ff */
[----:B------:R-:W-:-:S02]  /*05e0*/  LEA R25, R6, R25, 0x2 ;  /* 0x0000001906197211 */ /* 0x000fc400078e10ff */
[----:B------:R-:W-:Y:S01]  /*05f0*/  LEA R27, R6, R27, 0x2 ;  /* 0x0000001b061b7211 */ /* 0x000fe200078e10ff */
[----:B--2---:R-:W-:-:S04]  /*0600*/  FMUL R3, R3, R14 ;  /* 0x0000000e03037220 */ /* 0x004fc80000400000 */
[----:B----4-:R-:W-:-:S04]  /*0610*/  FFMA R2, R2, R19, R3 ;  /* 0x0000001302027223 */ /* 0x010fc80000000003 */
[----:B------:R-:W-:-:S05]  /*0620*/  FADD R19, R21, R2 ;  /* 0x0000000215137221 */ /* 0x000fca0000000000 */
[----:B------:R3:W-:Y:S01]  /*0630*/  STG.E desc[UR8][R4.64+0x4], R19 ;  /* 0x0000041304007986 */ /* 0x0007e2000c101908 */
[----:B------:R-:W-:Y:S05]  /*0640*/  @P1 BRA `(.L_x_15) ;  /* 0xfffffffc00081947 */ /* 0x000fea000383ffff */
.L_x_14:
[----:B------:R-:W-:Y:S05]  /*0650*/  @!P0 EXIT ;  /* 0x000000000000894d */ /* 0x000fea0003800000 */
[----:B------:R-:W-:Y:S02]  /*0660*/  ISETP.NE.AND P0, PT, R0, 0x1, PT ;  /* 0x000000010000780c */ /* 0x000fe40003f05270 */
[----:B------:R-:W-:-:S04]  /*0670*/  LOP3.LUT R2, R6, 0x1, RZ, 0xc0, !PT ;  /* 0x0000000106027812 */ /* 0x000fc800078ec0ff */
[----:B------:R-:W-:-:S07]  /*0680*/  ISETP.NE.U32.AND P1, PT, R2, 0x1, PT ;  /* 0x000000010200780c */ /* 0x000fce0003f25070 */
[----:B------:R-:W-:Y:S06]  /*0690*/  @!P0 BRA `(.L_x_16) ;  /* 0x0000000000808947 */ /* 0x000fec0003800000 */
[----:B------:R-:W1:Y:S01]  /*06a0*/  LDC.64 R8, c[0x0][0x388] ;  /* 0x0000e200ff087b82 */ /* 0x000e620000000a00 */
[----:B------:R-:W-:-:S07]  /*06b0*/  IMAD R23, R13, R6, R15 ;  /* 0x000000060d177224 */ /* 0x000fce00078e020f */
[----:B------:R-:W2:Y:S01]  /*06c0*/  LDC.64 R2, c[0x0][0x380] ;  /* 0x0000e000ff027b82 */ /* 0x000ea20000000a00 */
[----:B-1----:R-:W-:-:S05]  /*06d0*/  IMAD.WIDE.U32 R10, R23, 0x8, R8 ;  /* 0x00000008170a7825 */ /* 0x002fca00078e0008 */
[----:B------:R-:W4:Y:S01]  /*06e0*/  LDG.E.64 R16, desc[UR8][R10.64] ;  /* 0x000000080a107981 */ /* 0x000f22000c1e1b00 */
[----:B--2---:R-:W-:-:S05]  /*06f0*/  IMAD.WIDE.U32 R2, R13, 0x8, R2 ;  /* 0x000000080d027825 */ /* 0x004fca00078e0002 */
[----:B---3--:R-:W4:Y:S02]  /*0700*/  LDG.E.64 R20, desc[UR8][R2.64] ;  /* 0x0000000802147981 */ /* 0x008f24000c1e1b00 */
[----:B----4-:R-:W-:-:S04]  /*0710*/  FMUL R7, R17, R21 ;  /* 0x0000001511077220 */ /* 0x010fc80000400000 */
[----:B------:R-:W-:-:S04]  /*0720*/  FFMA R7, R16, R20, -R7 ;  /* 0x0000001410077223 */ /* 0x000fc80000000807 */
[----:B------:R-:W-:-:S05]  /*0730*/  FADD R7, R12, R7 ;  /* 0x000000070c077221 */ /* 0x000fca0000000000 */
[----:B------:R-:W-:Y:S04]  /*0740*/  STG.E desc[UR8][R4.64], R7 ;  /* 0x0000000704007986 */ /* 0x000fe8000c101908 */
[----:B------:R-:W2:Y:S04]  /*0750*/  LDG.E R12, desc[UR8][R2.64] ;  /* 0x00000008020c7981 */ /* 0x000ea8000c1e1900 */
[----:B------:R-:W3:Y:S01]  /*0760*/  LDG.E R0, desc[UR8][R10.64] ;  /* 0x000000080a007981 */ /* 0x000ee2000c1e1900 */
[----:B------:R-:W-:Y:S01]  /*0770*/  IADD3 R23, PT, PT, R23, R6, RZ ;  /* 0x0000000617177210 */ /* 0x000fe20007ffe0ff */
[----:B--2---:R-:W-:-:S04]  /*0780*/  FMUL R12, R17, R12 ;  /* 0x0000000c110c7220 */ /* 0x004fc80000400000 */
[----:B---3--:R-:W-:Y:S01]  /*0790*/  FFMA R0, R21, R0, R12 ;  /* 0x0000000015007223 */ /* 0x008fe2000000000c */
[----:B------:R-:W-:-:S04]  /*07a0*/  IMAD.WIDE.U32 R20, R23, 0x8, R8 ;  /* 0x0000000817147825 */ /* 0x000fc800078e0008 */
[----:B------:R-:W-:-:S05]  /*07b0*/  FADD R19, R19, R0 ;  /* 0x0000000013137221 */ /* 0x000fca0000000000 */
[----:B------:R1:W-:Y:S04]  /*07c0*/  STG.E desc[UR8][R4.64+0x4], R19 ;  /* 0x0000041304007986 */ /* 0x0003e8000c101908 */
[----:B------:R-:W2:Y:S04]  /*07d0*/  LDG.E.64 R16, desc[UR8][R20.64] ;  /* 0x0000000814107981 */ /* 0x000ea8000c1e1b00 */
[----:B------:R-:W2:Y:S02]  /*07e0*/  LDG.E.64 R8, desc[UR8][R2.64+0x8] ;  /* 0x0000080802087981 */ /* 0x000ea4000c1e1b00 */
[----:B--2---:R-:W-:-:S04]  /*07f0*/  FMUL R23, R17, R9 ;  /* 0x0000000911177220 */ /* 0x004fc80000400000 */
[----:B------:R-:W-:-:S04]  /*0800*/  FFMA R8, R16, R8, -R23 ;  /* 0x0000000810087223 */ /* 0x000fc80000000817 */
[----:B------:R-:W-:-:S05]  /*0810*/  FADD R12, R7, R8 ;  /* 0x00000008070c7221 */ /* 0x000fca0000000000 */
[----:B------:R2:W-:Y:S04]  /*0820*/  STG.E desc[UR8][R4.64], R12 ;  /* 0x0000000c04007986 */ /* 0x0005e8000c101908 */
[----:B------:R-:W3:Y:S04]  /*0830*/  LDG.E R8, desc[UR8][R2.64+0x8] ;  /* 0x0000080802087981 */ /* 0x000ee8000c1e1900 */
[----:B------:R-:W4:Y:S01]  /*0840*/  LDG.E R0, desc[UR8][R20.64] ;  /* 0x0000000814007981 */ /* 0x000f22000c1e1900 */
[----:B------:R-:W-:Y:S01]  /*0850*/  IADD3 R13, PT, PT, R13, 0x2, RZ ;  /* 0x000000020d0d7810 */ /* 0x000fe20007ffe0ff */
[----:B---3--:R-:W-:-:S04]  /*0860*/  FMUL R17, R17, R8 ;  /* 0x0000000811117220 */ /* 0x008fc80000400000 */
[----:B----4-:R-:W-:-:S04]  /*0870*/  FFMA R0, R0, R9, R17 ;  /* 0x0000000900007223 */ /* 0x010fc80000000011 */
[----:B-1----:R-:W-:-:S05]  /*0880*/  FADD R19, R19, R0 ;  /* 0x0000000013137221 */ /* 0x002fca0000000000 */
[----:B------:R2:W-:Y:S02]  /*0890*/  STG.E desc[UR8][R4.64+0x4], R19 ;  /* 0x0000041304007986 */ /* 0x0005e4000c101908 */
.L_x_16:
[----:B------:R-:W-:Y:S05]  /*08a0*/  @P1 EXIT ;  /* 0x000000000000194d */ /* 0x000fea0003800000 */
[----:B------:R-:W1:Y:S01]  /*08b0*/  LDC.64 R2, c[0x0][0x388] ;  /* 0x0000e200ff027b82 */ /* 0x000e620000000a00 */
[----:B------:R-:W-:-:S07]  /*08c0*/  IMAD R15, R13, R6, R15 ;  /* 0x000000060d0f7224 */ /* 0x000fce00078e020f */
[----:B------:R-:W4:Y:S01]  /*08d0*/  LDC.64 R8, c[0x0][0x380] ;  /* 0x0000e000ff087b82 */ /* 0x000f220000000a00 */
[----:B-1----:R-:W-:-:S04]  /*08e0*/  IMAD.WIDE.U32 R2, R15, 0x8, R2 ;  /* 0x000000080f027825 */ /* 0x002fc800078e0002 */
[----:B----4-:R-:W-:Y:S02]  /*08f0*/  IMAD.WIDE.U32 R6, R13, 0x8, R8 ;  /* 0x000000080d067825 */ /* 0x010fe400078e0008 */
[----:B------:R-:W4:Y:S04]  /*0900*/  LDG.E.64 R8, desc[UR8][R2.64] ;  /* 0x0000000802087981 */ /* 0x000f28000c1e1b00 */
[----:B------:R-:W4:Y:S02]  /*0910*/  LDG.E.64 R10, desc[UR8][R6.64] ;  /* 0x00000008060a7981 */ /* 0x000f24000c1e1b00 */
[----:B----4-:R-:W-:-:S04]  /*0920*/  FMUL R13, R9, R11 ;  /* 0x0000000b090d7220 */ /* 0x010fc80000400000 */
[----:B------:R-:W-:-:S04]  /*0930*/  FFMA R13, R8, R10, -R13 ;  /* 0x0000000a080d7223 */ /* 0x000fc8000000080d */
[----:B------:R-:W-:-:S05]  /*0940*/  FADD R13, R13, R12 ;  /* 0x0000000c0d0d7221 */ /* 0x000fca0000000000 */
[----:B------:R-:W-:Y:S04]  /*0950*/  STG.E desc[UR8][R4.64], R13 ;  /* 0x0000000d04007986 */ /* 0x000fe8000c101908 */
[----:B------:R-:W4:Y:S04]  /*0960*/  LDG.E R8, desc[UR8][R6.64] ;  /* 0x0000000806087981 */ /* 0x000f28000c1e1900 */
[----:B------:R-:W5:Y:S01]  /*0970*/  LDG.E R0, desc[UR8][R2.64] ;  /* 0x0000000802007981 */ /* 0x000f62000c1e1900 */
[----:B----4-:R-:W-:-:S04]  /*0980*/  FMUL R8, R9, R8 ;  /* 0x0000000809087220 */ /* 0x010fc80000400000 */
[----:B-----5:R-:W-:-:S04]  /*0990*/  FFMA R0, R11, R0, R8 ;  /* 0x000000000b007223 */ /* 0x020fc80000000008 */
[----:B--23--:R-:W-:-:S05]  /*09a0*/  FADD R19, R0, R19 ;  /* 0x0000001300137221 */ /* 0x00cfca0000000000 */
[----:B------:R-:W-:Y:S01]  /*09b0*/  STG.E desc[UR8][R4.64+0x4], R19 ;  /* 0x0000041304007986 */ /* 0x000fe2000c101908 */
[----:B------:R-:W-:Y:S05]  /*09c0*/  EXIT ;  /* 0x000000000000794d */ /* 0x000fea0003800000 */
.L_x_17:
        /* <DEDUP_REMOVED lines=11> */
.L_x_20:


//--------------------- .nv.global.init           --------------------------
	.section	.nv.global.init,"aw",@progbits
	.align	4
.nv.global.init:
	.type		__cudart_i2opi_f,@object
	.size		__cudart_i2opi_f,(.L_0 - __cudart_i2opi_f)
__cudart_i2opi_f:
        /*0000*/ 	.byte	0x41, 0x90, 0x43, 0x3c, 0x99, 0x95, 0x62, 0xdb, 0xc0, 0xdd, 0x34, 0xf5, 0xd1, 0x57, 0x27, 0xfc
        /*0010*/ 	.byte	0x29, 0x15, 0x44, 0x4e, 0x6e, 0x83, 0xf9, 0xa2
.L_0:


//--------------------- .nv.shared.reserved.0     --------------------------
	.section	.nv.shared.reserved.0,"aw",@nobits
	.weak		__nv_reservedSMEM_offset_0_alias
	.size		__nv_reservedSMEM_offset_0_alias, 0, 64
	.other		__nv_reservedSMEM_offset_0_alias,@"STO_CUDA_RESERVED_SHARED STV_DEFAULT"
__nv_reservedSMEM_offset_0_alias:
	.zero		0
	.zero		64


//--------------------- .nv.constant0._Z7fft_gpuP6float2S0_iiii --------------------------
	.section	.nv.constant0._Z7fft_gpuP6float2S0_iiii,"a",@progbits
	.sectionflags	@""
	.align	4
.nv.constant0._Z7fft_gpuP6float2S0_iiii:
	.zero		928


//--------------------- .nv.constant0._Z18compute_dft_on_gpuP6float2S0_S0_ii --------------------------
	.section	.nv.constant0._Z18compute_dft_on_gpuP6float2S0_S0_ii,"a",@progbits
	.sectionflags	@""
	.align	4
.nv.constant0._Z18compute_dft_on_gpuP6float2S0_S0_ii:
	.zero		928


//--------------------- SYMBOLS --------------------------

	.type		.nv.reservedSmem.offset0,@object
	.size		.nv.reservedSmem.offset0,0x4
